	.target	sm_90a

	.elftype	@"ET_EXEC"


//--------------------- .note.nv.tkinfo           --------------------------
	.section	.note.nv.tkinfo,"",@"SHT_NOTE"
	.sectionflags	@"SHF_NOTE_NV_TKINFO"
	.tkinfo
        /*0018*/ 	.word	0x00000002
        /*0030*/ 	.string	""
        /*0030*/ 	.string	"ptxas"
        /*0030*/ 	.string	"Cuda compilation tools, release 13.0, V13.0.88"
        /*0030*/ 	.string	"Build cuda_13.0.r13.0/compiler.36424714_0"
        /*0030*/ 	.string	"-arch sm_90a -m 64 "



//--------------------- .note.nv.cuinfo           --------------------------
	.section	.note.nv.cuinfo,"",@"SHT_NOTE"
	.sectionflags	@"SHF_NOTE_NV_CUINFO"
        /*0018*/ 	.short	0x0002
        /*001a*/ 	.short	0x005a
        /*001c*/ 	.short	0x0082
	.zero		2


//--------------------- .nv.info                  --------------------------
	.section	.nv.info,"",@"SHT_CUDA_INFO"
	.align	4


	//----- nvinfo : EIATTR_REGCOUNT
	.align		4
        /*0000*/ 	.byte	0x04, 0x2f
        /*0002*/ 	.short	(.L_15 - .L_14)
	.align		4
.L_14:
        /*0004*/ 	.word	index@(_ZN7cutlass13device_kernelINS_4gemm6kernel13GemmUniversalIN4cute5tupleIJiiiiEEENS1_10collective13CollectiveMmaINS1_34MainloopSm90TmaGmmaWarpSpecializedILi3ENS5_IJNS4_1CILi1EEESB_SB_EEENS1_35KernelTmaWarpSpecializedCooperativeEEENS5_IJNSA_ILi256EEENSA_ILi128EEENSA_ILi64EEEEEEfNS5_IJlSB_lEEEfSJ_NS4_8TiledMMAINS4_8MMA_AtomIJNS4_4SM904GMMA30MMA_64x128x8_F32TF32TF32_SS_TNILNSN_7ScaleInE1ELSP_1EEEEEENS4_6LayoutINS5_IJNSA_ILi2EEESB_SB_EEENS5_IJSB_NSA_ILi0EEESV_EEEEENS5_IJNS4_10UnderscoreESY_SY_EEEEENS4_13SM90_TMA_LOADENS4_14ComposedLayoutINS4_7SwizzleILi3ELi4ELi3EEENS4_18smem_ptr_flag_bitsILi32EEENSS_INS5_IJNSA_ILi8EEENSA_ILi32EEEEEENS5_IJS18_SB_EEEEEEEvNS4_8identityES11_S1C_vS1D_EENS_8epilogue10collective6detail29Sm90TmaWarpSpecializedAdapterINS1G_15DefaultEpilogueIfSJ_SJ_NS1F_6thread17LinearCombinationIfLi1EffLNS1K_9ScaleType4KindE0ELNS_15FloatRoundStyleE2EfEENS1_15EpilogueDefaultEEEEEvvEEEEvNT_6ParamsE)
        /*0008*/ 	.word	0x000000a8


	//----- nvinfo : EIATTR_FRAME_SIZE
	.align		4
.L_15:
        /*000c*/ 	.byte	0x04, 0x11
        /*000e*/ 	.short	(.L_17 - .L_16)
	.align		4
.L_16:
        /*0010*/ 	.word	index@(_ZN7cutlass13device_kernelINS_4gemm6kernel13GemmUniversalIN4cute5tupleIJiiiiEEENS1_10collective13CollectiveMmaINS1_34MainloopSm90TmaGmmaWarpSpecializedILi3ENS5_IJNS4_1CILi1EEESB_SB_EEENS1_35KernelTmaWarpSpecializedCooperativeEEENS5_IJNSA_ILi256EEENSA_ILi128EEENSA_ILi64EEEEEEfNS5_IJlSB_lEEEfSJ_NS4_8TiledMMAINS4_8MMA_AtomIJNS4_4SM904GMMA30MMA_64x128x8_F32TF32TF32_SS_TNILNSN_7ScaleInE1ELSP_1EEEEEENS4_6LayoutINS5_IJNSA_ILi2EEESB_SB_EEENS5_IJSB_NSA_ILi0EEESV_EEEEENS5_IJNS4_10UnderscoreESY_SY_EEEEENS4_13SM90_TMA_LOADENS4_14ComposedLayoutINS4_7SwizzleILi3ELi4ELi3EEENS4_18smem_ptr_flag_bitsILi32EEENSS_INS5_IJNSA_ILi8EEENSA_ILi32EEEEEENS5_IJS18_SB_EEEEEEEvNS4_8identityES11_S1C_vS1D_EENS_8epilogue10collective6detail29Sm90TmaWarpSpecializedAdapterINS1G_15DefaultEpilogueIfSJ_SJ_NS1F_6thread17LinearCombinationIfLi1EffLNS1K_9ScaleType4KindE0ELNS_15FloatRoundStyleE2EfEENS1_15EpilogueDefaultEEEEEvvEEEEvNT_6ParamsE)
        /*0014*/ 	.word	0x00000000


	//----- nvinfo : EIATTR_MIN_STACK_SIZE
	.align		4
.L_17:
        /*0018*/ 	.byte	0x04, 0x12
        /*001a*/ 	.short	(.L_19 - .L_18)
	.align		4
.L_18:
        /*001c*/ 	.word	index@(_ZN7cutlass13device_kernelINS_4gemm6kernel13GemmUniversalIN4cute5tupleIJiiiiEEENS1_10collective13CollectiveMmaINS1_34MainloopSm90TmaGmmaWarpSpecializedILi3ENS5_IJNS4_1CILi1EEESB_SB_EEENS1_35KernelTmaWarpSpecializedCooperativeEEENS5_IJNSA_ILi256EEENSA_ILi128EEENSA_ILi64EEEEEEfNS5_IJlSB_lEEEfSJ_NS4_8TiledMMAINS4_8MMA_AtomIJNS4_4SM904GMMA30MMA_64x128x8_F32TF32TF32_SS_TNILNSN_7ScaleInE1ELSP_1EEEEEENS4_6LayoutINS5_IJNSA_ILi2EEESB_SB_EEENS5_IJSB_NSA_ILi0EEESV_EEEEENS5_IJNS4_10UnderscoreESY_SY_EEEEENS4_13SM90_TMA_LOADENS4_14ComposedLayoutINS4_7SwizzleILi3ELi4ELi3EEENS4_18smem_ptr_flag_bitsILi32EEENSS_INS5_IJNSA_ILi8EEENSA_ILi32EEEEEENS5_IJS18_SB_EEEEEEEvNS4_8identityES11_S1C_vS1D_EENS_8epilogue10collective6detail29Sm90TmaWarpSpecializedAdapterINS1G_15DefaultEpilogueIfSJ_SJ_NS1F_6thread17LinearCombinationIfLi1EffLNS1K_9ScaleType4KindE0ELNS_15FloatRoundStyleE2EfEENS1_15EpilogueDefaultEEEEEvvEEEEvNT_6ParamsE)
        /*0020*/ 	.word	0x00000000
.L_19:


//--------------------- .nv.compat                --------------------------
	.section	.nv.compat,"",@"SHT_CUDA_COMPAT_INFO"
	.align	4
        /*0000*/ 	.byte	0x02, 0x09, 0x01, 0x00, 0x02, 0x02, 0x04, 0x00, 0x02, 0x05, 0x05, 0x00, 0x03, 0x07, 0x01, 0x01
        /*0010*/ 	.byte	0x02, 0x03, 0x01, 0x00, 0x02, 0x06, 0x01, 0x00, 0x04, 0x0b, 0x08, 0x00, 0x00, 0x00, 0x00, 0x00
        /*0020*/ 	.byte	0x00, 0x00, 0x00, 0x00


//--------------------- .nv.info._ZN7cutlass13device_kernelINS_4gemm6kernel13GemmUniversalIN4cute5tupleIJiiiiEEENS1_10collective13CollectiveMmaINS1_34MainloopSm90TmaGmmaWarpSpecializedILi3ENS5_IJNS4_1CILi1EEESB_SB_EEENS1_35KernelTmaWarpSpecializedCooperativeEEENS5_IJNSA_ILi256EEENSA_ILi128EEENSA_ILi64EEEEEEfNS5_IJlSB_lEEEfSJ_NS4_8TiledMMAINS4_8MMA_AtomIJNS4_4SM904GMMA30MMA_64x128x8_F32TF32TF32_SS_TNILNSN_7ScaleInE1ELSP_1EEEEEENS4_6LayoutINS5_IJNSA_ILi2EEESB_SB_EEENS5_IJSB_NSA_ILi0EEESV_EEEEENS5_IJNS4_10UnderscoreESY_SY_EEEEENS4_13SM90_TMA_LOADENS4_14ComposedLayoutINS4_7SwizzleILi3ELi4ELi3EEENS4_18smem_ptr_flag_bitsILi32EEENSS_INS5_IJNSA_ILi8EEENSA_ILi32EEEEEENS5_IJS18_SB_EEEEEEEvNS4_8identityES11_S1C_vS1D_EENS_8epilogue10collective6detail29Sm90TmaWarpSpecializedAdapterINS1G_15DefaultEpilogueIfSJ_SJ_NS1F_6thread17LinearCombinationIfLi1EffLNS1K_9ScaleType4KindE0ELNS_15FloatRoundStyleE2EfEENS1_15EpilogueDefaultEEEEEvvEEEEvNT_6ParamsE --------------------------
	.section	.nv.info._ZN7cutlass13device_kernelINS_4gemm6kernel13GemmUniversalIN4cute5tupleIJiiiiEEENS1_10collective13CollectiveMmaINS1_34MainloopSm90TmaGmmaWarpSpecializedILi3ENS5_IJNS4_1CILi1EEESB_SB_EEENS1_35KernelTmaWarpSpecializedCooperativeEEENS5_IJNSA_ILi256EEENSA_ILi128EEENSA_ILi64EEEEEEfNS5_IJlSB_lEEEfSJ_NS4_8TiledMMAINS4_8MMA_AtomIJNS4_4SM904GMMA30MMA_64x128x8_F32TF32TF32_SS_TNILNSN_7ScaleInE1ELSP_1EEEEEENS4_6LayoutINS5_IJNSA_ILi2EEESB_SB_EEENS5_IJSB_NSA_ILi0EEESV_EEEEENS5_IJNS4_10UnderscoreESY_SY_EEEEENS4_13SM90_TMA_LOADENS4_14ComposedLayoutINS4_7SwizzleILi3ELi4ELi3EEENS4_18smem_ptr_flag_bitsILi32EEENSS_INS5_IJNSA_ILi8EEENSA_ILi32EEEEEENS5_IJS18_SB_EEEEEEEvNS4_8identityES11_S1C_vS1D_EENS_8epilogue10collective6detail29Sm90TmaWarpSpecializedAdapterINS1G_15DefaultEpilogueIfSJ_SJ_NS1F_6thread17LinearCombinationIfLi1EffLNS1K_9ScaleType4KindE0ELNS_15FloatRoundStyleE2EfEENS1_15EpilogueDefaultEEEEEvvEEEEvNT_6ParamsE,"",@"SHT_CUDA_INFO"
	.sectionflags	@""
	.align	4


	//----- nvinfo : EIATTR_CUDA_API_VERSION
	.align		4
        /*0000*/ 	.byte	0x04, 0x37
        /*0002*/ 	.short	(.L_21 - .L_20)
.L_20:
        /*0004*/ 	.word	0x00000082


	//----- nvinfo : EIATTR_KPARAM_INFO
	.align		4
.L_21:
        /*0008*/ 	.byte	0x04, 0x17
        /*000a*/ 	.short	(.L_23 - .L_22)
.L_22:
        /*000c*/ 	.word	0x00000000
        /*0010*/ 	.short	0x0000
        /*0012*/ 	.short	0x0070
        /*0014*/ 	.byte	0x00, 0xf0, 0x01, 0x10


	//----- nvinfo : EIATTR_SPARSE_MMA_MASK
	.align		4
.L_23:
        /*0018*/ 	.byte	0x03, 0x50
        /*001a*/ 	.short	0x0000


	//----- nvinfo : EIATTR_MAXREG_COUNT
	.align		4
        /*001c*/ 	.byte	0x03, 0x1b
        /*001e*/ 	.short	0x00a8


	//----- nvinfo : EIATTR_NUM_BARRIERS
	.align		4
        /*0020*/ 	.byte	0x02, 0x4c
        /*0022*/ 	.byte	0x01
	.zero		1


	//----- nvinfo : EIATTR_EXTERNS
	.align		4
        /*0024*/ 	.byte	0x04, 0x0f
        /*0026*/ 	.short	(.L_25 - .L_24)


	//   ....[0]....
	.align		4
.L_24:
        /*0028*/ 	.word	index@(__assertfail)


	//----- nvinfo : EIATTR_MERCURY_ISA_VERSION
	.align		4
.L_25:
        /*002c*/ 	.byte	0x03, 0x5f
        /*002e*/ 	.short	0x0101


	//----- nvinfo : EIATTR_INT_WARP_WIDE_INSTR_OFFSETS
	.align		4
        /*0030*/ 	.byte	0x04, 0x31
        /*0032*/ 	.short	(.L_27 - .L_26)


	//   ....[0]....
.L_26:
        /*0034*/ 	.word	0x00000390


	//   ....[1]....
        /*0038*/ 	.word	0x000003c0


	//   ....[2]....
        /*003c*/ 	.word	0x000004a0


	//----- nvinfo : EIATTR_COOP_GROUP_MASK_REGIDS
	.align		4
.L_27:
        /*0040*/ 	.byte	0x04, 0x29
        /*0042*/ 	.short	(.L_29 - .L_28)


	//   ....[0]....
.L_28:
        /*0044*/ 	.word	0xffffffff


	//   ....[1]....
        /*0048*/ 	.word	0xffffffff


	//   ....[2]....
        /*004c*/ 	.word	0xffffffff


	//   ....[3]....
        /*0050*/ 	.word	0xffffffff


	//   ....[4]....
        /*0054*/ 	.word	0xffffffff


	//----- nvinfo : EIATTR_COOP_GROUP_INSTR_OFFSETS
	.align		4
.L_29:
        /*0058*/ 	.byte	0x04, 0x28
        /*005a*/ 	.short	(.L_31 - .L_30)


	//   ....[0]....
.L_30:
        /*005c*/ 	.word	0x00000060


	//   ....[1]....
        /*0060*/ 	.word	0x00000070


	//   ....[2]....
        /*0064*/ 	.word	0x00000130


	//   ....[3]....
        /*0068*/ 	.word	0x000002a0


	//   ....[4]....
        /*006c*/ 	.word	0x00000f50


	//----- nvinfo : EIATTR_REG_RECONFIG
	.align		4
.L_31:
        /*0070*/ 	.byte	0x01, 0x54
	.zero		2


	//----- nvinfo : EIATTR_SYSCALL_OFFSETS
	.align		4
        /*0074*/ 	.byte	0x04, 0x46
        /*0076*/ 	.short	(.L_33 - .L_32)


	//   ....[0]....
.L_32:
        /*0078*/ 	.word	0x00001110


	//----- nvinfo : EIATTR_MBARRIER_INSTR_OFFSETS
	.align		4
.L_33:
        /*007c*/ 	.byte	0x04, 0x39
        /*007e*/ 	.short	(.L_35 - .L_34)


	//   ....[0]....
.L_34:
        /*0080*/ 	.word	0x00000230
        /*0084*/ 	.word	0x000000ff
        /*0088*/ 	.word	0x00000000
        /*008c*/ 	.short	0x0100
        /*008e*/ 	.byte	0x08
	.zero		1


	//   ....[1]....
        /*0090*/ 	.word	0x00000240
        /*0094*/ 	.word	0x000000ff
        /*0098*/ 	.word	0x00000018
        /*009c*/ 	.short	0x0100
        /*009e*/ 	.byte	0x08
	.zero		1


	//   ....[2]....
        /*00a0*/ 	.word	0x00000250
        /*00a4*/ 	.word	0x000000ff
        /*00a8*/ 	.word	0x00000008
        /*00ac*/ 	.short	0x0100
        /*00ae*/ 	.byte	0x08
	.zero		1


	//   ....[3]....
        /*00b0*/ 	.word	0x00000260
        /*00b4*/ 	.word	0x000000ff
        /*00b8*/ 	.word	0x00000020
        /*00bc*/ 	.short	0x0100
        /*00be*/ 	.byte	0x08
	.zero		1


	//   ....[4]....
        /*00c0*/ 	.word	0x00000270
        /*00c4*/ 	.word	0x000000ff
        /*00c8*/ 	.word	0x00000010
        /*00cc*/ 	.short	0x0100
        /*00ce*/ 	.byte	0x08
	.zero		1


	//   ....[5]....
        /*00d0*/ 	.word	0x00000280
        /*00d4*/ 	.word	0x000000ff
        /*00d8*/ 	.word	0x00000028
        /*00dc*/ 	.short	0x0100
        /*00de*/ 	.byte	0x08
	.zero		1


	//   ....[6]....
        /*00e0*/ 	.word	0x00000510
        /*00e4*/ 	.word	0x000000ff
        /*00e8*/ 	.word	0x00000040
        /*00ec*/ 	.short	0x0100
        /*00ee*/ 	.byte	0x06
	.zero		1


	//   ....[7]....
        /*00f0*/ 	.word	0x00000570
        /*00f4*/ 	.word	0x000000ff
        /*00f8*/ 	.word	0x00000048
        /*00fc*/ 	.short	0x0100
        /*00fe*/ 	.byte	0x06
	.zero		1


	//   ....[8]....
        /*0100*/ 	.word	0x00001190
        /*0104*/ 	.word	0x00000003
        /*0108*/ 	.word	0x00000000
        /*010c*/ 	.short	0x010a
        /*010e*/ 	.byte	0x3f
	.zero		1


	//   ....[9]....
        /*0110*/ 	.word	0x000011d0
        /*0114*/ 	.word	0x00000003
        /*0118*/ 	.word	0x00000000
        /*011c*/ 	.short	0x010a
        /*011e*/ 	.byte	0x3f
	.zero		1


	//   ....[10]....
        /*0120*/ 	.word	0x000019c0
        /*0124*/ 	.word	0x000000ff
        /*0128*/ 	.word	0x00000000
        /*012c*/ 	.short	0x010a
        /*012e*/ 	.byte	0x09
	.zero		1


	//   ....[11]....
        /*0130*/ 	.word	0x00001a00
        /*0134*/ 	.word	0x000000ff
        /*0138*/ 	.word	0x00000000
        /*013c*/ 	.short	0x010a
        /*013e*/ 	.byte	0x09
	.zero		1


	//   ....[12]....
        /*0140*/ 	.word	0x000020b0
        /*0144*/ 	.word	0x000000ff
        /*0148*/ 	.word	0x00000000
        /*014c*/ 	.short	0x0101
        /*014e*/ 	.byte	0x08
	.zero		1


	//   ....[13]....
        /*0150*/ 	.word	0x000022b0
        /*0154*/ 	.word	0x000000ff
        /*0158*/ 	.word	0x00000000
        /*015c*/ 	.short	0x0101
        /*015e*/ 	.byte	0x06
	.zero		1


	//   ....[14]....
        /*0160*/ 	.word	0x00009bb0
        /*0164*/ 	.word	0x0000000e
        /*0168*/ 	.word	0x00000018
        /*016c*/ 	.short	0x010a
        /*016e*/ 	.byte	0x3f
	.zero		1


	//   ....[15]....
        /*0170*/ 	.word	0x00009ff0
        /*0174*/ 	.word	0x00000006
        /*0178*/ 	.word	0x00000048
        /*017c*/ 	.short	0x0101
        /*017e*/ 	.byte	0x3f
	.zero		1


	//   ....[16]....
        /*0180*/ 	.word	0x0000a720
        /*0184*/ 	.word	0x00000007
        /*0188*/ 	.word	0x00000000
        /*018c*/ 	.short	0x010a
        /*018e*/ 	.byte	0x3f
	.zero		1


	//   ....[17]....
        /*0190*/ 	.word	0x0000a7a0
        /*0194*/ 	.word	0x00000009
        /*0198*/ 	.word	0x00000000
        /*019c*/ 	.short	0x010a
        /*019e*/ 	.byte	0x3f
	.zero		1


	//   ....[18]....
        /*01a0*/ 	.word	0x0000a830
        /*01a4*/ 	.word	0x00000003
        /*01a8*/ 	.word	0x00000000
        /*01ac*/ 	.short	0x010a
        /*01ae*/ 	.byte	0x3f
	.zero		1


	//   ....[19]....
        /*01b0*/ 	.word	0x0000a890
        /*01b4*/ 	.word	0x00000003
        /*01b8*/ 	.word	0x00000000
        /*01bc*/ 	.short	0x010a
        /*01be*/ 	.byte	0x3f
	.zero		1


	//   ....[20]....
        /*01c0*/ 	.word	0x0000a8f0
        /*01c4*/ 	.word	0x00000004
        /*01c8*/ 	.word	0x00000000
        /*01cc*/ 	.short	0x010a
        /*01ce*/ 	.byte	0x3f
	.zero		1


	//   ....[21]....
        /*01d0*/ 	.word	0x0000a9c0
        /*01d4*/ 	.word	0x0000000e
        /*01d8*/ 	.word	0x00000018
        /*01dc*/ 	.short	0x010a
        /*01de*/ 	.byte	0x3f
	.zero		1


	//   ....[22]....
        /*01e0*/ 	.word	0x0000aa90
        /*01e4*/ 	.word	0x00000007
        /*01e8*/ 	.word	0x00000000
        /*01ec*/ 	.short	0x010a
        /*01ee*/ 	.byte	0x3f
	.zero		1


	//   ....[23]....
        /*01f0*/ 	.word	0x0000aae0
        /*01f4*/ 	.word	0x00000009
        /*01f8*/ 	.word	0x00000000
        /*01fc*/ 	.short	0x010a
        /*01fe*/ 	.byte	0x3f
	.zero		1


	//----- nvinfo : EIATTR_NUM_MBARRIERS
	.align		4
.L_35:
        /*0200*/ 	.byte	0x03, 0x38
        /*0202*/ 	.short	0x0008


	//----- nvinfo : EIATTR_EXIT_INSTR_OFFSETS
	.align		4
        /*0204*/ 	.byte	0x04, 0x1c
        /*0206*/ 	.short	(.L_37 - .L_36)


	//   ....[0]....
.L_36:
        /*0208*/ 	.word	0x000005c0


	//   ....[1]....
        /*020c*/ 	.word	0x00000e80


	//   ....[2]....
        /*0210*/ 	.word	0x00009220


	//   ....[3]....
        /*0214*/ 	.word	0x00009850


	//   ....[4]....
        /*0218*/ 	.word	0x0000a880


	//----- nvinfo : EIATTR_MAX_THREADS
	.align		4
.L_37:
        /*021c*/ 	.byte	0x04, 0x05
        /*021e*/ 	.short	(.L_39 - .L_38)
.L_38:
        /*0220*/ 	.word	0x00000180
        /*0224*/ 	.word	0x00000001
        /*0228*/ 	.word	0x00000001


	//----- nvinfo : EIATTR_CRS_STACK_SIZE
	.align		4
.L_39:
        /*022c*/ 	.byte	0x04, 0x1e
        /*022e*/ 	.short	(.L_41 - .L_40)
.L_40:
        /*0230*/ 	.word	0x00000000


	//----- nvinfo : EIATTR_CBANK_PARAM_SIZE
	.align		4
.L_41:
        /*0234*/ 	.byte	0x03, 0x19
        /*0236*/ 	.short	0x0470


	//----- nvinfo : EIATTR_PARAM_CBANK
	.align		4
        /*0238*/ 	.byte	0x04, 0x0a
        /*023a*/ 	.short	(.L_43 - .L_42)
	.align		4
.L_42:
        /*023c*/ 	.word	index@(.nv.constant0._ZN7cutlass13device_kernelINS_4gemm6kernel13GemmUniversalIN4cute5tupleIJiiiiEEENS1_10collective13CollectiveMmaINS1_34MainloopSm90TmaGmmaWarpSpecializedILi3ENS5_IJNS4_1CILi1EEESB_SB_EEENS1_35KernelTmaWarpSpecializedCooperativeEEENS5_IJNSA_ILi256EEENSA_ILi128EEENSA_ILi64EEEEEEfNS5_IJlSB_lEEEfSJ_NS4_8TiledMMAINS4_8MMA_AtomIJNS4_4SM904GMMA30MMA_64x128x8_F32TF32TF32_SS_TNILNSN_7ScaleInE1ELSP_1EEEEEENS4_6LayoutINS5_IJNSA_ILi2EEESB_SB_EEENS5_IJSB_NSA_ILi0EEESV_EEEEENS5_IJNS4_10UnderscoreESY_SY_EEEEENS4_13SM90_TMA_LOADENS4_14ComposedLayoutINS4_7SwizzleILi3ELi4ELi3EEENS4_18smem_ptr_flag_bitsILi32EEENSS_INS5_IJNSA_ILi8EEENSA_ILi32EEEEEENS5_IJS18_SB_EEEEEEEvNS4_8identityES11_S1C_vS1D_EENS_8epilogue10collective6detail29Sm90TmaWarpSpecializedAdapterINS1G_15DefaultEpilogueIfSJ_SJ_NS1F_6thread17LinearCombinationIfLi1EffLNS1K_9ScaleType4KindE0ELNS_15FloatRoundStyleE2EfEENS1_15EpilogueDefaultEEEEEvvEEEEvNT_6ParamsE)
        /*0240*/ 	.short	0x0210
        /*0242*/ 	.short	0x0470


	//----- nvinfo : EIATTR_SW_WAR
	.align		4
.L_43:
        /*0244*/ 	.byte	0x04, 0x36
        /*0246*/ 	.short	(.L_45 - .L_44)
.L_44:
        /*0248*/ 	.word	0x00000008
.L_45:


//--------------------- .nv.callgraph             --------------------------
	.section	.nv.callgraph,"",@"SHT_CUDA_CALLGRAPH"
	.align	4
	.sectionentsize	8
	.align		4
        /*0000*/ 	.word	0x00000000
	.align		4
        /*0004*/ 	.word	0xffffffff
	.align		4
        /*0008*/ 	.word	index@(_ZN7cutlass13device_kernelINS_4gemm6kernel13GemmUniversalIN4cute5tupleIJiiiiEEENS1_10collective13CollectiveMmaINS1_34MainloopSm90TmaGmmaWarpSpecializedILi3ENS5_IJNS4_1CILi1EEESB_SB_EEENS1_35KernelTmaWarpSpecializedCooperativeEEENS5_IJNSA_ILi256EEENSA_ILi128EEENSA_ILi64EEEEEEfNS5_IJlSB_lEEEfSJ_NS4_8TiledMMAINS4_8MMA_AtomIJNS4_4SM904GMMA30MMA_64x128x8_F32TF32TF32_SS_TNILNSN_7ScaleInE1ELSP_1EEEEEENS4_6LayoutINS5_IJNSA_ILi2EEESB_SB_EEENS5_IJSB_NSA_ILi0EEESV_EEEEENS5_IJNS4_10UnderscoreESY_SY_EEEEENS4_13SM90_TMA_LOADENS4_14ComposedLayoutINS4_7SwizzleILi3ELi4ELi3EEENS4_18smem_ptr_flag_bitsILi32EEENSS_INS5_IJNSA_ILi8EEENSA_ILi32EEEEEENS5_IJS18_SB_EEEEEEEvNS4_8identityES11_S1C_vS1D_EENS_8epilogue10collective6detail29Sm90TmaWarpSpecializedAdapterINS1G_15DefaultEpilogueIfSJ_SJ_NS1F_6thread17LinearCombinationIfLi1EffLNS1K_9ScaleType4KindE0ELNS_15FloatRoundStyleE2EfEENS1_15EpilogueDefaultEEEEEvvEEEEvNT_6ParamsE)
	.align		4
        /*000c*/ 	.word	index@(__assertfail)
	.align		4
        /*0010*/ 	.word	0x00000000
	.align		4
        /*0014*/ 	.word	0xfffffffe
	.align		4
        /*0018*/ 	.word	0x00000000
	.align		4
        /*001c*/ 	.word	0xfffffffd
	.align		4
        /*0020*/ 	.word	0x00000000
	.align		4
        /*0024*/ 	.word	0xfffffffc


//--------------------- .nv.constant4             --------------------------
	.section	.nv.constant4,"a",@progbits
	.align	8
	.align		8
.nv.constant4:
        /*0000*/ 	.dword	__assertfail
	.align		8
        /*0008*/ 	.dword	__unnamed_1
	.align		8
        /*0010*/ 	.dword	_ZN40_INTERNAL_103692cf_4_k_cu_0cfd4425_299374cuda3std3__45__cpo5beginE
	.align		8
        /*0018*/ 	.dword	_ZN40_INTERNAL_103692cf_4_k_cu_0cfd4425_299374cuda3std3__45__cpo3endE
	.align		8
        /*0020*/ 	.dword	_ZN40_INTERNAL_103692cf_4_k_cu_0cfd4425_299374cuda3std3__45__cpo6cbeginE
	.align		8
        /*0028*/ 	.dword	_ZN40_INTERNAL_103692cf_4_k_cu_0cfd4425_299374cuda3std3__45__cpo4cendE
	.align		8
        /*0030*/ 	.dword	_ZN40_INTERNAL_103692cf_4_k_cu_0cfd4425_299374cuda3std3__442_GLOBAL__N__103692cf_4_k_cu_0cfd4425_299376ignoreE
	.align		8
        /*0038*/ 	.dword	_ZN40_INTERNAL_103692cf_4_k_cu_0cfd4425_299374cuda3std3__419piecewise_constructE
	.align		8
        /*0040*/ 	.dword	_ZN40_INTERNAL_103692cf_4_k_cu_0cfd4425_299374cuda3std3__48in_placeE
	.align		8
        /*0048*/ 	.dword	_ZN40_INTERNAL_103692cf_4_k_cu_0cfd4425_299374cuda3std6ranges3__45__cpo4swapE
	.align		8
        /*0050*/ 	.dword	_ZN40_INTERNAL_103692cf_4_k_cu_0cfd4425_299374cuda3std6ranges3__45__cpo9iter_moveE
	.align		8
        /*0058*/ 	.dword	_ZN40_INTERNAL_103692cf_4_k_cu_0cfd4425_299374cute7productE
	.align		8
        /*0060*/ 	.dword	_ZN40_INTERNAL_103692cf_4_k_cu_0cfd4425_299374cute1_E
	.align		8
        /*0068*/ 	.dword	$str$22
	.align		8
        /*0070*/ 	.dword	$str$23


//--------------------- .text._ZN7cutlass13device_kernelINS_4gemm6kernel13GemmUniversalIN4cute5tupleIJiiiiEEENS1_10collective13CollectiveMmaINS1_34MainloopSm90TmaGmmaWarpSpecializedILi3ENS5_IJNS4_1CILi1EEESB_SB_EEENS1_35KernelTmaWarpSpecializedCooperativeEEENS5_IJNSA_ILi256EEENSA_ILi128EEENSA_ILi64EEEEEEfNS5_IJlSB_lEEEfSJ_NS4_8TiledMMAINS4_8MMA_AtomIJNS4_4SM904GMMA30MMA_64x128x8_F32TF32TF32_SS_TNILNSN_7ScaleInE1ELSP_1EEEEEENS4_6LayoutINS5_IJNSA_ILi2EEESB_SB_EEENS5_IJSB_NSA_ILi0EEESV_EEEEENS5_IJNS4_10UnderscoreESY_SY_EEEEENS4_13SM90_TMA_LOADENS4_14ComposedLayoutINS4_7SwizzleILi3ELi4ELi3EEENS4_18smem_ptr_flag_bitsILi32EEENSS_INS5_IJNSA_ILi8EEENSA_ILi32EEEEEENS5_IJS18_SB_EEEEEEEvNS4_8identityES11_S1C_vS1D_EENS_8epilogue10collective6detail29Sm90TmaWarpSpecializedAdapterINS1G_15DefaultEpilogueIfSJ_SJ_NS1F_6thread17LinearCombinationIfLi1EffLNS1K_9ScaleType4KindE0ELNS_15FloatRoundStyleE2EfEENS1_15EpilogueDefaultEEEEEvvEEEEvNT_6ParamsE --------------------------
	.section	.text._ZN7cutlass13device_kernelINS_4gemm6kernel13GemmUniversalIN4cute5tupleIJiiiiEEENS1_10collective13CollectiveMmaINS1_34MainloopSm90TmaGmmaWarpSpecializedILi3ENS5_IJNS4_1CILi1EEESB_SB_EEENS1_35KernelTmaWarpSpecializedCooperativeEEENS5_IJNSA_ILi256EEENSA_ILi128EEENSA_ILi64EEEEEEfNS5_IJlSB_lEEEfSJ_NS4_8TiledMMAINS4_8MMA_AtomIJNS4_4SM904GMMA30MMA_64x128x8_F32TF32TF32_SS_TNILNSN_7ScaleInE1ELSP_1EEEEEENS4_6LayoutINS5_IJNSA_ILi2EEESB_SB_EEENS5_IJSB_NSA_ILi0EEESV_EEEEENS5_IJNS4_10UnderscoreESY_SY_EEEEENS4_13SM90_TMA_LOADENS4_14ComposedLayoutINS4_7SwizzleILi3ELi4ELi3EEENS4_18smem_ptr_flag_bitsILi32EEENSS_INS5_IJNSA_ILi8EEENSA_ILi32EEEEEENS5_IJS18_SB_EEEEEEEvNS4_8identityES11_S1C_vS1D_EENS_8epilogue10collective6detail29Sm90TmaWarpSpecializedAdapterINS1G_15DefaultEpilogueIfSJ_SJ_NS1F_6thread17LinearCombinationIfLi1EffLNS1K_9ScaleType4KindE0ELNS_15FloatRoundStyleE2EfEENS1_15EpilogueDefaultEEEEEvvEEEEvNT_6ParamsE,"ax",@progbits
	.align	128
.text._ZN7cutlass13device_kernelINS_4gemm6kernel13GemmUniversalIN4cute5tupleIJiiiiEEENS1_10collective13CollectiveMmaINS1_34MainloopSm90TmaGmmaWarpSpecializedILi3ENS5_IJNS4_1CILi1EEESB_SB_EEENS1_35KernelTmaWarpSpecializedCooperativeEEENS5_IJNSA_ILi256EEENSA_ILi128EEENSA_ILi64EEEEEEfNS5_IJlSB_lEEEfSJ_NS4_8TiledMMAINS4_8MMA_AtomIJNS4_4SM904GMMA30MMA_64x128x8_F32TF32TF32_SS_TNILNSN_7ScaleInE1ELSP_1EEEEEENS4_6LayoutINS5_IJNSA_ILi2EEESB_SB_EEENS5_IJSB_NSA_ILi0EEESV_EEEEENS5_IJNS4_10UnderscoreESY_SY_EEEEENS4_13SM90_TMA_LOADENS4_14ComposedLayoutINS4_7SwizzleILi3ELi4ELi3EEENS4_18smem_ptr_flag_bitsILi32EEENSS_INS5_IJNSA_ILi8EEENSA_ILi32EEEEEENS5_IJS18_SB_EEEEEEEvNS4_8identityES11_S1C_vS1D_EENS_8epilogue10collective6detail29Sm90TmaWarpSpecializedAdapterINS1G_15DefaultEpilogueIfSJ_SJ_NS1F_6thread17LinearCombinationIfLi1EffLNS1K_9ScaleType4KindE0ELNS_15FloatRoundStyleE2EfEENS1_15EpilogueDefaultEEEEEvvEEEEvNT_6ParamsE:
        .type           _ZN7cutlass13device_kernelINS_4gemm6kernel13GemmUniversalIN4cute5tupleIJiiiiEEENS1_10collective13CollectiveMmaINS1_34MainloopSm90TmaGmmaWarpSpecializedILi3ENS5_IJNS4_1CILi1EEESB_SB_EEENS1_35KernelTmaWarpSpecializedCooperativeEEENS5_IJNSA_ILi256EEENSA_ILi128EEENSA_ILi64EEEEEEfNS5_IJlSB_lEEEfSJ_NS4_8TiledMMAINS4_8MMA_AtomIJNS4_4SM904GMMA30MMA_64x128x8_F32TF32TF32_SS_TNILNSN_7ScaleInE1ELSP_1EEEEEENS4_6LayoutINS5_IJNSA_ILi2EEESB_SB_EEENS5_IJSB_NSA_ILi0EEESV_EEEEENS5_IJNS4_10UnderscoreESY_SY_EEEEENS4_13SM90_TMA_LOADENS4_14ComposedLayoutINS4_7SwizzleILi3ELi4ELi3EEENS4_18smem_ptr_flag_bitsILi32EEENSS_INS5_IJNSA_ILi8EEENSA_ILi32EEEEEENS5_IJS18_SB_EEEEEEEvNS4_8identityES11_S1C_vS1D_EENS_8epilogue10collective6detail29Sm90TmaWarpSpecializedAdapterINS1G_15DefaultEpilogueIfSJ_SJ_NS1F_6thread17LinearCombinationIfLi1EffLNS1K_9ScaleType4KindE0ELNS_15FloatRoundStyleE2EfEENS1_15EpilogueDefaultEEEEEvvEEEEvNT_6ParamsE,@function
        .size           _ZN7cutlass13device_kernelINS_4gemm6kernel13GemmUniversalIN4cute5tupleIJiiiiEEENS1_10collective13CollectiveMmaINS1_34MainloopSm90TmaGmmaWarpSpecializedILi3ENS5_IJNS4_1CILi1EEESB_SB_EEENS1_35KernelTmaWarpSpecializedCooperativeEEENS5_IJNSA_ILi256EEENSA_ILi128EEENSA_ILi64EEEEEEfNS5_IJlSB_lEEEfSJ_NS4_8TiledMMAINS4_8MMA_AtomIJNS4_4SM904GMMA30MMA_64x128x8_F32TF32TF32_SS_TNILNSN_7ScaleInE1ELSP_1EEEEEENS4_6LayoutINS5_IJNSA_ILi2EEESB_SB_EEENS5_IJSB_NSA_ILi0EEESV_EEEEENS5_IJNS4_10UnderscoreESY_SY_EEEEENS4_13SM90_TMA_LOADENS4_14ComposedLayoutINS4_7SwizzleILi3ELi4ELi3EEENS4_18smem_ptr_flag_bitsILi32EEENSS_INS5_IJNSA_ILi8EEENSA_ILi32EEEEEENS5_IJS18_SB_EEEEEEEvNS4_8identityES11_S1C_vS1D_EENS_8epilogue10collective6detail29Sm90TmaWarpSpecializedAdapterINS1G_15DefaultEpilogueIfSJ_SJ_NS1F_6thread17LinearCombinationIfLi1EffLNS1K_9ScaleType4KindE0ELNS_15FloatRoundStyleE2EfEENS1_15EpilogueDefaultEEEEEvvEEEEvNT_6ParamsE,(.L_x_318 - _ZN7cutlass13device_kernelINS_4gemm6kernel13GemmUniversalIN4cute5tupleIJiiiiEEENS1_10collective13CollectiveMmaINS1_34MainloopSm90TmaGmmaWarpSpecializedILi3ENS5_IJNS4_1CILi1EEESB_SB_EEENS1_35KernelTmaWarpSpecializedCooperativeEEENS5_IJNSA_ILi256EEENSA_ILi128EEENSA_ILi64EEEEEEfNS5_IJlSB_lEEEfSJ_NS4_8TiledMMAINS4_8MMA_AtomIJNS4_4SM904GMMA30MMA_64x128x8_F32TF32TF32_SS_TNILNSN_7ScaleInE1ELSP_1EEEEEENS4_6LayoutINS5_IJNSA_ILi2EEESB_SB_EEENS5_IJSB_NSA_ILi0EEESV_EEEEENS5_IJNS4_10UnderscoreESY_SY_EEEEENS4_13SM90_TMA_LOADENS4_14ComposedLayoutINS4_7SwizzleILi3ELi4ELi3EEENS4_18smem_ptr_flag_bitsILi32EEENSS_INS5_IJNSA_ILi8EEENSA_ILi32EEEEEENS5_IJS18_SB_EEEEEEEvNS4_8identityES11_S1C_vS1D_EENS_8epilogue10collective6detail29Sm90TmaWarpSpecializedAdapterINS1G_15DefaultEpilogueIfSJ_SJ_NS1F_6thread17LinearCombinationIfLi1EffLNS1K_9ScaleType4KindE0ELNS_15FloatRoundStyleE2EfEENS1_15EpilogueDefaultEEEEEvvEEEEvNT_6ParamsE)
        .other          _ZN7cutlass13device_kernelINS_4gemm6kernel13GemmUniversalIN4cute5tupleIJiiiiEEENS1_10collective13CollectiveMmaINS1_34MainloopSm90TmaGmmaWarpSpecializedILi3ENS5_IJNS4_1CILi1EEESB_SB_EEENS1_35KernelTmaWarpSpecializedCooperativeEEENS5_IJNSA_ILi256EEENSA_ILi128EEENSA_ILi64EEEEEEfNS5_IJlSB_lEEEfSJ_NS4_8TiledMMAINS4_8MMA_AtomIJNS4_4SM904GMMA30MMA_64x128x8_F32TF32TF32_SS_TNILNSN_7ScaleInE1ELSP_1EEEEEENS4_6LayoutINS5_IJNSA_ILi2EEESB_SB_EEENS5_IJSB_NSA_ILi0EEESV_EEEEENS5_IJNS4_10UnderscoreESY_SY_EEEEENS4_13SM90_TMA_LOADENS4_14ComposedLayoutINS4_7SwizzleILi3ELi4ELi3EEENS4_18smem_ptr_flag_bitsILi32EEENSS_INS5_IJNSA_ILi8EEENSA_ILi32EEEEEENS5_IJS18_SB_EEEEEEEvNS4_8identityES11_S1C_vS1D_EENS_8epilogue10collective6detail29Sm90TmaWarpSpecializedAdapterINS1G_15DefaultEpilogueIfSJ_SJ_NS1F_6thread17LinearCombinationIfLi1EffLNS1K_9ScaleType4KindE0ELNS_15FloatRoundStyleE2EfEENS1_15EpilogueDefaultEEEEEvvEEEEvNT_6ParamsE,@"STO_CUDA_ENTRY STV_DEFAULT"
_ZN7cutlass13device_kernelINS_4gemm6kernel13GemmUniversalIN4cute5tupleIJiiiiEEENS1_10collective13CollectiveMmaINS1_34MainloopSm90TmaGmmaWarpSpecializedILi3ENS5_IJNS4_1CILi1EEESB_SB_EEENS1_35KernelTmaWarpSpecializedCooperativeEEENS5_IJNSA_ILi256EEENSA_ILi128EEENSA_ILi64EEEEEEfNS5_IJlSB_lEEEfSJ_NS4_8TiledMMAINS4_8MMA_AtomIJNS4_4SM904GMMA30MMA_64x128x8_F32TF32TF32_SS_TNILNSN_7ScaleInE1ELSP_1EEEEEENS4_6LayoutINS5_IJNSA_ILi2EEESB_SB_EEENS5_IJSB_NSA_ILi0EEESV_EEEEENS5_IJNS4_10UnderscoreESY_SY_EEEEENS4_13SM90_TMA_LOADENS4_14ComposedLayoutINS4_7SwizzleILi3ELi4ELi3EEENS4_18smem_ptr_flag_bitsILi32EEENSS_INS5_IJNSA_ILi8EEENSA_ILi32EEEEEENS5_IJS18_SB_EEEEEEEvNS4_8identityES11_S1C_vS1D_EENS_8epilogue10collective6detail29Sm90TmaWarpSpecializedAdapterINS1G_15DefaultEpilogueIfSJ_SJ_NS1F_6thread17LinearCombinationIfLi1EffLNS1K_9ScaleType4KindE0ELNS_15FloatRoundStyleE2EfEENS1_15EpilogueDefaultEEEEEvvEEEEvNT_6ParamsE:
[----:B------:R-:W0:Y:S01]  /*0000*/  LDC R1, c[0x0][0x28] ;  /* 0x00000a00ff017b82 */ /* 0x000e220000000800 */
[----:B------:R-:W1:Y:S01]  /*0010*/  S2R R18, SR_TID.X ;  /* 0x0000000000127919 */ /* 0x000e620000002100 */
[----:B------:R-:W-:Y:S01]  /*0020*/  ELECT P0, URZ, PT ;  /* 0x00000000003f782f */ /* 0x000fe20003800000 */
[----:B------:R-:W-:Y:S01]  /*0030*/  BSSY B0, `(.L_x_0) ;  /* 0x000000f000007945 */ /* 0x000fe20003800000 */
[--C-:B-1----:R-:W-:Y:S02]  /*0040*/  SHF.R.U32.HI R0, RZ, 0x5, R18.reuse ;  /* 0x00000005ff007819 */ /* 0x102fe40000011612 */
[----:B------:R-:W-:-:S03]  /*0050*/  SHF.R.U32.HI R22, RZ, 0x7, R18 ;  /* 0x00000007ff167819 */ /* 0x000fc60000011612 */
[----:B------:R-:W1:Y:S04]  /*0060*/  SHFL.IDX PT, R5, R0, RZ, 0x1f ;  /* 0x00001fff00057589 */ /* 0x000e6800000e0000 */
[----:B------:R2:W3:Y:S01]  /*0070*/  SHFL.IDX PT, R8, R22, RZ, 0x1f ;  /* 0x00001fff16087589 */ /* 0x0004e200000e0000 */
[----:B-1----:R-:W-:-:S13]  /*0080*/  ISETP.NE.OR P0, PT, R5, RZ, !P0 ;  /* 0x000000ff0500720c */ /* 0x002fda0004705670 */
[----:B0-23--:R-:W-:Y:S05]  /*0090*/  @P0 BRA `(.L_x_1) ;  /* 0x0000000000200947 */ /* 0x00dfea0003800000 */
[----:B------:R-:W-:Y:S02]  /*00a0*/  ULDC.64 UR4, c[0x0][0x198] ;  /* 0x0000660000047ab9 */ /* 0x000fe40000000a00 */
[----:B------:R-:W-:Y:S02]  /*00b0*/  UIADD3 UR6, UP0, UR4, 0xf0, URZ ;  /* 0x000000f004067890 */ /* 0x000fe4000ff1e03f */
[----:B------:R-:W-:Y:S02]  /*00c0*/  UIADD3 UR4, UP1, UR4, 0x1f0, URZ ;  /* 0x000001f004047890 */ /* 0x000fe4000ff3e03f */
[----:B------:R-:W-:Y:S02]  /*00d0*/  UIADD3.X UR7, URZ, UR5, URZ, UP0, !UPT ;  /* 0x000000053f077290 */ /* 0x000fe400087fe43f */
[----:B------:R-:W-:-:S07]  /*00e0*/  UIADD3.X UR5, URZ, UR5, URZ, UP1, !UPT ;  /* 0x000000053f057290 */ /* 0x000fce0008ffe43f */
[----:B------:R0:W-:Y:S02]  /*00f0*/  UTMACCTL.PF [UR6] ;  /* 0x00000000060079b9 */ /* 0x0001e40008040000 */
[----:B------:R0:W-:Y:S02]  /*0100*/  UTMACCTL.PF [UR4] ;  /* 0x00000000040079b9 */ /* 0x0001e40008040000 */
[----:B0-----:R-:W-:Y:S01]  /*0110*/  NOP ;  /* 0x0000000000007918 */ /* 0x001fe20000000000 */
.L_x_1:
[----:B------:R-:W-:Y:S05]  /*0120*/  BSYNC B0 ;  /* 0x0000000000007941 */ /* 0x000fea0003800000 */
.L_x_0:
[----:B------:R-:W0:Y:S02]  /*0130*/  SHFL.IDX PT, R2, R0, RZ, 0x1f ;  /* 0x00001fff00027589 */ /* 0x000e2400000e0000 */
[----:B0-----:R-:W-:-:S13]  /*0140*/  ISETP.NE.AND P0, PT, R2, RZ, PT ;  /* 0x000000ff0200720c */ /* 0x001fda0003f05270 */
[----:B------:R-:W-:Y:S05]  /*0150*/  @P0 BRA `(.L_x_2) ;  /* 0x0000000000500947 */ /* 0x000fea0003800000 */
[----:B------:R-:W0:Y:S01]  /*0160*/  S2UR UR8, SR_CgaCtaId ;  /* 0x00000000000879c3 */ /* 0x000e220000008800 */
[----:B------:R-:W-:Y:S01]  /*0170*/  UMOV UR4, 0x400 ;  /* 0x0000040000047882 */ /* 0x000fe20000000000 */
[----:B------:R-:W-:Y:S01]  /*0180*/  UMOV UR5, 0x1 ;  /* 0x0000000100057882 */ /* 0x000fe20000000000 */
[----:B------:R-:W-:Y:S01]  /*0190*/  UMOV UR6, 0x100 ;  /* 0x0000010000067882 */ /* 0x000fe20000000000 */
[----:B------:R-:W-:Y:S01]  /*01a0*/  ELECT P0, URZ, PT ;  /* 0x00000000003f782f */ /* 0x000fe20003800000 */
[----:B------:R-:W-:-:S04]  /*01b0*/  UIADD3 UR6, -UR6, 0x100000, URZ ;  /* 0x0010000006067890 */ /* 0x000fc8000fffe13f */
[----:B------:R-:W-:Y:S02]  /*01c0*/  USHF.L.U32 UR7, UR6, 0xb, URZ ;  /* 0x0000000b06077899 */ /* 0x000fe4000800063f */
[----:B------:R-:W-:Y:S02]  /*01d0*/  USHF.L.U32 UR6, UR6, 0x1, URZ ;  /* 0x0000000106067899 */ /* 0x000fe4000800063f */
[----:B0-----:R-:W-:Y:S02]  /*01e0*/  ULEA UR8, UR8, UR4, 0x18 ;  /* 0x0000000408087291 */ /* 0x001fe4000f8ec03f */
[----:B------:R-:W-:-:S04]  /*01f0*/  UIADD3 UR4, -UR5, 0x100000, URZ ;  /* 0x0010000005047890 */ /* 0x000fc8000fffe13f */
[----:B------:R-:W-:Y:S02]  /*0200*/  USHF.L.U32 UR5, UR4, 0xb, URZ ;  /* 0x0000000b04057899 */ /* 0x000fe4000800063f */
[----:B------:R-:W-:Y:S01]  /*0210*/  USHF.L.U32 UR4, UR4, 0x1, URZ ;  /* 0x0000000104047899 */ /* 0x000fe2000800063f */
[----:B------:R-:W0:Y:S11]  /*0220*/  FENCE.VIEW.ASYNC.S ;  /* 0x00000000000073c6 */ /* 0x000e360000000000 */
[----:B0-----:R0:W1:Y:S01]  /*0230*/  SYNCS.EXCH.64 URZ, [UR8], UR4 ;  /* 0x00000004083f75b2 */ /* 0x0010620008000100 */
[----:B------:R0:W2:Y:S01]  /*0240*/  SYNCS.EXCH.64 URZ, [UR8+0x18], UR6 ;  /* 0x00001806083f75b2 */ /* 0x0000a20008000100 */
[----:B------:R0:W3:Y:S01]  /*0250*/  SYNCS.EXCH.64 URZ, [UR8+0x8], UR4 ;  /* 0x00000804083f75b2 */ /* 0x0000e20008000100 */
[----:B------:R0:W4:Y:S01]  /*0260*/  SYNCS.EXCH.64 URZ, [UR8+0x20], UR6 ;  /* 0x00002006083f75b2 */ /* 0x0001220008000100 */
[----:B------:R0:W0:Y:S01]  /*0270*/  SYNCS.EXCH.64 URZ, [UR8+0x10], UR4 ;  /* 0x00001004083f75b2 */ /* 0x0000220008000100 */
[----:B------:R0:W0:Y:S01]  /*0280*/  SYNCS.EXCH.64 URZ, [UR8+0x28], UR6 ;  /* 0x00002806083f75b2 */ /* 0x0000220008000100 */
[----:B------:R-:W-:Y:S01]  /*0290*/  NOP ;  /* 0x0000000000007918 */ /* 0x000fe20000000000 */
.L_x_2:
[----:B------:R-:W5:Y:S01]  /*02a0*/  SHFL.IDX PT, R0, R0, RZ, 0x1f ;  /* 0x00001fff00007589 */ /* 0x000f6200000e0000 */
[----:B------:R-:W1:Y:S01]  /*02b0*/  LDC R2, c[0x0][0x65c] ;  /* 0x00019700ff027b82 */ /* 0x000e620000000800 */
[----:B------:R-:W-:Y:S02]  /*02c0*/  ELECT P0, URZ, PT ;  /* 0x00000000003f782f */ /* 0x000fe40003800000 */
[----:B------:R-:W-:Y:S01]  /*02d0*/  SHF.R.S32.HI R6, RZ, 0x1f, R5 ;  /* 0x0000001fff067819 */ /* 0x000fe20000011405 */
[----:B------:R-:W2:Y:S01]  /*02e0*/  S2R R3, SR_CTAID.Y ;  /* 0x0000000000037919 */ /* 0x000ea20000002600 */
[----:B0-----:R-:W-:Y:S01]  /*02f0*/  UMOV UR4, 0x20 ;  /* 0x0000002000047882 */ /* 0x001fe20000000000 */
[----:B------:R-:W-:Y:S01]  /*0300*/  ISETP.NE.AND P2, PT, R8, RZ, PT ;  /* 0x000000ff0800720c */ /* 0x000fe20003f45270 */
[----:B------:R-:W-:Y:S01]  /*0310*/  NOP ;  /* 0x0000000000007918 */ /* 0x000fe20000000000 */
[----:B------:R-:W0:Y:S01]  /*0320*/  S2R R4, SR_CTAID.X ;  /* 0x0000000000047919 */ /* 0x000e220000002500 */
[----:B------:R-:W-:Y:S01]  /*0330*/  LEA.HI R6, R6, R5, RZ, 0x2 ;  /* 0x0000000506067211 */ /* 0x000fe200078f10ff */
[----:B------:R-:W-:Y:S01]  /*0340*/  NOP ;  /* 0x0000000000007918 */ /* 0x000fe20000000000 */
[----:B-----5:R-:W-:-:S02]  /*0350*/  ISETP.NE.OR P0, PT, R0, RZ, !P0 ;  /* 0x000000ff0000720c */ /* 0x020fc40004705670 */
[----:B-1----:R-:W-:-:S04]  /*0360*/  ISETP.NE.AND P3, PT, R2, 0x1, PT ;  /* 0x000000010200780c */ /* 0x002fc80003f65270 */
[----:B------:R-:W-:Y:S02]  /*0370*/  P2R R0, PR, RZ, 0x8 ;  /* 0x00000008ff007803 */ /* 0x000fe40000000000 */
[----:B------:R-:W-:-:S05]  /*0380*/  LOP3.LUT R0, R6, 0xfffffffc, RZ, 0xc0, !PT ;  /* 0xfffffffc06007812 */ /* 0x000fca00078ec0ff */
[----:B------:R-:W-:Y:S01]  /*0390*/  VOTEU.ALL UP0, P0 ;  /* 0x00000000003f7886 */ /* 0x000fe20000000000 */
[----:B------:R-:W-:Y:S01]  /*03a0*/  IMAD.IADD R0, R5, 0x1, -R0 ;  /* 0x0000000105007824 */ /* 0x000fe200078e0a00 */
[----:B------:R-:W0:Y:S01]  /*03b0*/  @P3 LDC R17, c[0x0][0x10] ;  /* 0x00000400ff113b82 */ /* 0x000e220000000800 */
[----:B------:R-:W-:Y:S01]  /*03c0*/  VOTEU.ALL UP1, P0 ;  /* 0x00000000003f7886 */ /* 0x000fe20000020000 */
[----:B------:R-:W-:Y:S01]  /*03d0*/  @P3 MOV R7, RZ ;  /* 0x000000ff00073202 */ /* 0x000fe20000000f00 */
[----:B------:R-:W-:Y:S01]  /*03e0*/  @!UP0 UMOV UR6, 0x400 ;  /* 0x0000040000068882 */ /* 0x000fe20000000000 */
[----:B------:R-:W-:-:S04]  /*03f0*/  @!UP0 UIADD3 UR4, -UR4, 0x100000, URZ ;  /* 0x0010000004048890 */ /* 0x000fc8000fffe13f */
[----:B------:R-:W-:Y:S02]  /*0400*/  @!UP0 USHF.L.U32 UR5, UR4, 0xb, URZ ;  /* 0x0000000b04058899 */ /* 0x000fe4000800063f */
[----:B------:R-:W-:Y:S01]  /*0410*/  @!UP0 USHF.L.U32 UR4, UR4, 0x1, URZ ;  /* 0x0000000104048899 */ /* 0x000fe2000800063f */
[----:B--2---:R-:W-:Y:S01]  /*0420*/  @P3 IMAD.MOV.U32 R6, RZ, RZ, R3 ;  /* 0x000000ffff063224 */ /* 0x004fe200078e0003 */
[----:B------:R-:W-:Y:S01]  /*0430*/  @P3 MOV R11, RZ ;  /* 0x000000ff000b3202 */ /* 0x000fe20000000f00 */
[----:B------:R-:W-:Y:S01]  /*0440*/  IMAD.MOV.U32 R5, RZ, RZ, RZ ;  /* 0x000000ffff057224 */ /* 0x000fe200078e00ff */
[----:B------:R-:W1:Y:S08]  /*0450*/  @!UP0 S2UR UR7, SR_CgaCtaId ;  /* 0x00000000000789c3 */ /* 0x000e700000008800 */
[----:B------:R-:W2:Y:S01]  /*0460*/  @!P3 LDC R9, c[0x0][0xc] ;  /* 0x00000300ff09bb82 */ /* 0x000ea20000000800 */
[----:B0-----:R-:W-:-:S04]  /*0470*/  @P3 IMAD.WIDE.U32 R16, R4, R17, R6 ;  /* 0x0000001104103225 */ /* 0x001fc800078e0006 */
[----:B------:R-:W-:Y:S01]  /*0480*/  @P3 IMAD.IADD R17, R17, 0x1, R11 ;  /* 0x0000000111113824 */ /* 0x000fe200078e020b */
[----:B-1----:R-:W-:Y:S01]  /*0490*/  @!UP0 ULEA UR6, UR7, UR6, 0x18 ;  /* 0x0000000607068291 */ /* 0x002fe2000f8ec03f */
[----:B------:R-:W-:Y:S01]  /*04a0*/  VOTEU.ALL UP0, P0 ;  /* 0x00000000003f7886 */ /* 0x000fe20000000000 */
[----:B------:R-:W-:-:S04]  /*04b0*/  ISETP.NE.AND P0, PT, R0, 0x3, PT ;  /* 0x000000030000780c */ /* 0x000fc80003f05270 */
[----:B------:R-:W-:Y:S01]  /*04c0*/  ISETP.EQ.OR P0, PT, R0, RZ, !P0 ;  /* 0x000000ff0000720c */ /* 0x000fe20004702670 */
[----:B--2---:R-:W-:-:S03]  /*04d0*/  @!P3 IMAD.WIDE.U32 R6, R9, R3, R4 ;  /* 0x000000030906b225 */ /* 0x004fc600078e0004 */
[C---:B------:R-:W-:Y:S01]  /*04e0*/  ISETP.EQ.AND P0, PT, R8.reuse, RZ, P0 ;  /* 0x000000ff0800720c */ /* 0x040fe20000702270 */
[----:B------:R-:W-:Y:S01]  /*04f0*/  VIADD R8, R8, 0xffffffff ;  /* 0xffffffff08087836 */ /* 0x000fe20000000000 */
[----:B------:R-:W0:Y:S02]  /*0500*/  FENCE.VIEW.ASYNC.S ;  /* 0x00000000000073c6 */ /* 0x000e240000000000 */
[----:B0-----:R0:W3:Y:S01]  /*0510*/  @!UP0 SYNCS.EXCH.64 URZ, [UR6+0x40], UR4 ;  /* 0x00004004063f85b2 */ /* 0x0010e20008000100 */
[----:B------:R-:W-:Y:S01]  /*0520*/  @!P3 IMAD.MOV.U32 R16, RZ, RZ, R6 ;  /* 0x000000ffff10b224 */ /* 0x000fe200078e0006 */
[----:B------:R-:W-:Y:S02]  /*0530*/  SEL R19, RZ, 0x1, !P0 ;  /* 0x00000001ff137807 */ /* 0x000fe40004000000 */
[----:B------:R-:W-:Y:S02]  /*0540*/  ISETP.GE.U32.AND P1, PT, R8, 0x2, PT ;  /* 0x000000020800780c */ /* 0x000fe40003f26070 */
[----:B------:R-:W-:-:S02]  /*0550*/  @!P3 MOV R17, R7 ;  /* 0x000000070011b202 */ /* 0x000fc40000000f00 */
[----:B------:R-:W-:Y:S01]  /*0560*/  SEL R19, R19, 0x2, P1 ;  /* 0x0000000213137807 */ /* 0x000fe20000800000 */
[----:B------:R0:W3:Y:S01]  /*0570*/  @!UP1 SYNCS.EXCH.64 URZ, [UR6+0x48], UR4 ;  /* 0x00004804063f95b2 */ /* 0x0000e20008000100 */
[----:B------:R-:W-:Y:S01]  /*0580*/  NOP ;  /* 0x0000000000007918 */ /* 0x000fe20000000000 */
[----:B---34-:R-:W-:Y:S06]  /*0590*/  BAR.SYNC.DEFER_BLOCKING 0x0 ;  /* 0x0000000000007b1d */ /* 0x018fec0000010000 */
[----:B------:R-:W-:Y:S05]  /*05a0*/  @!P2 BRA `(.L_x_3) ;  /* 0x0000008c0020a947 */ /* 0x000fea0003800000 */
[----:B------:R-:W-:-:S13]  /*05b0*/  ISETP.GT.U32.AND P0, PT, R8, 0x1, PT ;  /* 0x000000010800780c */ /* 0x000fda0003f04070 */
[----:B0-----:R-:W-:Y:S05]  /*05c0*/  @P0 EXIT ;  /* 0x000000000000094d */ /* 0x001fea0003800000 */
[----:B------:R-:W-:Y:S01]  /*05d0*/  ULDC.64 UR4, c[0x0][0x650] ;  /* 0x0001940000047ab9 */ /* 0x000fe20000000a00 */
[----:B------:R-:W-:Y:S01]  /*05e0*/  PRMT R0, RZ, 0x7610, R0 ;  /* 0x00007610ff007816 */ /* 0x000fe20000000000 */
[----:B------:R-:W-:Y:S01]  /*05f0*/  IMAD.MOV.U32 R152, RZ, RZ, -0x1 ;  /* 0xffffffffff987424 */ /* 0x000fe200078e00ff */
[----:B------:R-:W-:Y:S01]  /*0600*/  ISETP.GE.U32.AND P0, PT, R16, UR4, PT ;  /* 0x0000000410007c0c */ /* 0x000fe2000bf06070 */
[----:B------:R-:W-:Y:S01]  /*0610*/  IMAD.MOV.U32 R153, RZ, RZ, -0x1 ;  /* 0xffffffffff997424 */ /* 0x000fe200078e00ff */
[----:B------:R-:W-:Y:S02]  /*0620*/  MOV R23, 0xffffffff ;  /* 0xffffffff00177802 */ /* 0x000fe40000000f00 */
[----:B------:R-:W-:-:S13]  /*0630*/  ISETP.GE.U32.AND.EX P0, PT, R17, UR5, PT, P0 ;  /* 0x0000000511007c0c */ /* 0x000fda000bf06100 */
[----:B------:R-:W-:Y:S05]  /*0640*/  @P0 BRA `(.L_x_4) ;  /* 0x0000000400540947 */ /* 0x000fea0003800000 */
[----:B------:R-:W0:Y:S01]  /*0650*/  LDC.64 R14, c[0x0][0x628] ;  /* 0x00018a00ff0e7b82 */ /* 0x000e220000000a00 */
[----:B------:R-:W-:Y:S02]  /*0660*/  IMAD.MOV.U32 R6, RZ, RZ, R16 ;  /* 0x000000ffff067224 */ /* 0x000fe400078e0010 */
[----:B------:R-:W-:-:S05]  /*0670*/  IMAD.MOV.U32 R7, RZ, RZ, R17 ;  /* 0x000000ffff077224 */ /* 0x000fca00078e0011 */
[----:B------:R-:W1:Y:S08]  /*0680*/  LDC R0, c[0x0][0x630] ;  /* 0x00018c00ff007b82 */ /* 0x000e700000000800 */
[----:B------:R-:W2:Y:S01]  /*0690*/  LDC.64 R20, c[0x0][0x620] ;  /* 0x00018800ff147b82 */ /* 0x000ea20000000a00 */
[----:B0-----:R-:W-:-:S04]  /*06a0*/  ISETP.NE.U32.AND P0, PT, R14, RZ, PT ;  /* 0x000000ff0e00720c */ /* 0x001fc80003f05070 */
[----:B------:R-:W-:-:S13]  /*06b0*/  ISETP.NE.AND.EX P0, PT, R15, RZ, PT, P0 ;  /* 0x000000ff0f00720c */ /* 0x000fda0003f05300 */
[----:B-12---:R-:W-:Y:S05]  /*06c0*/  @!P0 BRA `(.L_x_5) ;  /* 0x0000000000288947 */ /* 0x006fea0003800000 */
[----:B------:R-:W0:Y:S02]  /*06d0*/  LDC R11, c[0x0][0x634] ;  /* 0x00018d00ff0b7b82 */ /* 0x000e240000000800 */
[----:B0-----:R-:W-:-:S04]  /*06e0*/  IADD3 R11, P0, R16, R11, RZ ;  /* 0x0000000b100b7210 */ /* 0x001fc80007f1e0ff */
[----:B------:R-:W-:-:S05]  /*06f0*/  IADD3.X R13, RZ, R17, RZ, P0, !PT ;  /* 0x00000011ff0d7210 */ /* 0x000fca00007fe4ff */
[----:B------:R-:W-:-:S04]  /*0700*/  IMAD.WIDE.U32 R6, R13, R14, RZ ;  /* 0x0000000e0d067225 */ /* 0x000fc800078e00ff */
[----:B------:R-:W-:-:S04]  /*0710*/  IMAD.WIDE.U32 R8, P0, R11, R15, R6 ;  /* 0x0000000f0b087225 */ /* 0x000fc80007800006 */
[----:B------:R-:W-:-:S04]  /*0720*/  IMAD.WIDE.U32 R6, R11, R14, RZ ;  /* 0x0000000e0b067225 */ /* 0x000fc800078e00ff */
[----:B------:R-:W-:Y:S01]  /*0730*/  IMAD.X R11, RZ, RZ, RZ, P0 ;  /* 0x000000ffff0b7224 */ /* 0x000fe200000e06ff */
[----:B------:R-:W-:Y:S01]  /*0740*/  IADD3 RZ, P0, R7, R8, RZ ;  /* 0x0000000807ff7210 */ /* 0x000fe20007f1e0ff */
[----:B------:R-:W-:-:S04]  /*0750*/  IMAD.MOV.U32 R10, RZ, RZ, R9 ;  /* 0x000000ffff0a7224 */ /* 0x000fc800078e0009 */
[----:B------:R-:W-:-:S08]  /*0760*/  IMAD.WIDE.U32.X R6, R13, R15, R10, P0 ;  /* 0x0000000f0d067225 */ /* 0x000fd000000e040a */
.L_x_5:
[-CC-:B------:R-:W-:Y:S01]  /*0770*/  SHF.R.U64 R23, R6, R0.reuse, R7.reuse ;  /* 0x0000000006177219 */ /* 0x180fe20000001207 */
[----:B------:R-:W0:Y:S01]  /*0780*/  LDC R10, c[0x0][0x618] ;  /* 0x00018600ff0a7b82 */ /* 0x000e220000000800 */
[----:B------:R-:W-:Y:S01]  /*0790*/  SHF.R.U32.HI R5, RZ, R0, R7 ;  /* 0x00000000ff057219 */ /* 0x000fe20000011607 */
[----:B------:R-:W-:Y:S01]  /*07a0*/  ULDC UR4, c[0x0][0x150] ;  /* 0x0000540000047ab9 */ /* 0x000fe20000000800 */
[----:B------:R-:W-:Y:S02]  /*07b0*/  IADD3 R9, P0, RZ, -R23, RZ ;  /* 0x80000017ff097210 */ /* 0x000fe40007f1e0ff */
[----:B------:R-:W-:Y:S02]  /*07c0*/  I2FP.F32.U32 R0, R4 ;  /* 0x0000000400007245 */ /* 0x000fe40000201000 */
[----:B------:R-:W-:Y:S01]  /*07d0*/  IADD3.X R11, RZ, ~R5, RZ, P0, !PT ;  /* 0x80000005ff0b7210 */ /* 0x000fe200007fe4ff */
[----:B------:R-:W1:Y:S01]  /*07e0*/  LDC.64 R28, c[0x0][0x640] ;  /* 0x00019000ff1c7b82 */ /* 0x000e620000000a00 */
[----:B------:R-:W-:-:S04]  /*07f0*/  IMAD.WIDE.U32 R6, R9, R20, R16 ;  /* 0x0000001409067225 */ /* 0x000fc800078e0010 */
[----:B------:R-:W-:Y:S01]  /*0800*/  FMUL R0, R0, UR4 ;  /* 0x0000000400007c20 */ /* 0x000fe20008400000 */
[----:B------:R-:W-:Y:S01]  /*0810*/  ULDC UR4, c[0x0][0x154] ;  /* 0x0000550000047ab9 */ /* 0x000fe20000000800 */
[----:B------:R-:W-:Y:S01]  /*0820*/  IMAD R8, R11, R20, RZ ;  /* 0x000000140b087224 */ /* 0x000fe200078e02ff */
[----:B------:R-:W2:Y:S03]  /*0830*/  LDC R5, c[0x0][0x144] ;  /* 0x00005100ff057b82 */ /* 0x000ea60000000800 */
[----:B------:R-:W3:Y:S01]  /*0840*/  F2I.U32.TRUNC.NTZ R0, R0 ;  /* 0x0000000000007305 */ /* 0x000ee2000020f000 */
[----:B------:R-:W-:-:S04]  /*0850*/  IMAD R9, R9, R21, R8 ;  /* 0x0000001509097224 */ /* 0x000fc800078e0208 */
[----:B------:R-:W-:Y:S01]  /*0860*/  IMAD.IADD R7, R7, 0x1, R9 ;  /* 0x0000000107077824 */ /* 0x000fe200078e0209 */
[----:B------:R-:W-:Y:S01]  /*0870*/  MOV R9, 0xffffffff ;  /* 0xffffffff00097802 */ /* 0x000fe20000000f00 */
[----:B------:R-:W4:Y:S03]  /*0880*/  LDC R12, c[0x0][0x608] ;  /* 0x00018200ff0c7b82 */ /* 0x000f260000000800 */
[-CC-:B0-----:R-:W-:Y:S02]  /*0890*/  SHF.R.U64 R20, R6, R10.reuse, R7.reuse ;  /* 0x0000000a06147219 */ /* 0x181fe40000001207 */
[----:B------:R-:W-:Y:S02]  /*08a0*/  I2FP.F32.U32 R6, R3 ;  /* 0x0000000300067245 */ /* 0x000fe40000201000 */
[----:B------:R-:W-:Y:S01]  /*08b0*/  SHF.R.U32.HI R7, RZ, R10, R7 ;  /* 0x0000000aff077219 */ /* 0x000fe20000011607 */
[----:B------:R-:W0:Y:S01]  /*08c0*/  LDC R26, c[0x0][0x658] ;  /* 0x00019600ff1a7b82 */ /* 0x000e220000000800 */
[----:B-1----:R-:W-:Y:S01]  /*08d0*/  ISETP.NE.U32.AND P0, PT, R28, RZ, PT ;  /* 0x000000ff1c00720c */ /* 0x002fe20003f05070 */
[----:B---3--:R-:W-:-:S02]  /*08e0*/  IMAD.MOV R8, RZ, RZ, -R0 ;  /* 0x000000ffff087224 */ /* 0x008fc400078e0a00 */
[----:B------:R-:W-:Y:S01]  /*08f0*/  FMUL R6, R6, UR4 ;  /* 0x0000000406067c20 */ /* 0x000fe20008400000 */
[----:B------:R-:W-:-:S03]  /*0900*/  ISETP.NE.AND.EX P0, PT, R29, RZ, PT, P0 ;  /* 0x000000ff1d00720c */ /* 0x000fc60003f05300 */
[----:B------:R-:W1:Y:S01]  /*0910*/  LDC R14, c[0x0][0x148] ;  /* 0x00005200ff0e7b82 */ /* 0x000e620000000800 */
[----:B--2---:R-:W-:-:S07]  /*0920*/  IMAD R0, R5, R8, R4 ;  /* 0x0000000805007224 */ /* 0x004fce00078e0204 */
[----:B------:R-:W2:Y:S01]  /*0930*/  LDC R24, c[0x0][0x600] ;  /* 0x00018000ff187b82 */ /* 0x000ea20000000800 */
[-CC-:B----4-:R-:W-:Y:S02]  /*0940*/  SHF.R.U64 R30, R20, R12.reuse, R7.reuse ;  /* 0x0000000c141e7219 */ /* 0x190fe40000001207 */
[----:B------:R-:W-:Y:S01]  /*0950*/  SHF.R.U32.HI R5, RZ, R12, R7 ;  /* 0x0000000cff057219 */ /* 0x000fe20000011607 */
[----:B------:R-:W-:Y:S01]  /*0960*/  IMAD.MOV.U32 R7, RZ, RZ, 0x1 ;  /* 0x00000001ff077424 */ /* 0x000fe200078e00ff */
[----:B------:R3:W4:Y:S03]  /*0970*/  F2I.U32.TRUNC.NTZ R12, R6 ;  /* 0x00000006000c7305 */ /* 0x000726000020f000 */
[----:B------:R-:W1:Y:S01]  /*0980*/  LDC R15, c[0x0][0x648] ;  /* 0x00019200ff0f7b82 */ /* 0x000e620000000800 */
[-C--:B0-----:R-:W-:Y:S02]  /*0990*/  SHF.L.U32 R4, R9, R26.reuse, RZ ;  /* 0x0000001a09047219 */ /* 0x081fe400000006ff */
[----:B------:R-:W-:-:S02]  /*09a0*/  SHF.R.U64 R32, R30, R26, R5 ;  /* 0x0000001a1e207219 */ /* 0x000fc40000001205 */
[----:B------:R-:W-:Y:S02]  /*09b0*/  LOP3.LUT R11, RZ, R4, RZ, 0x33, !PT ;  /* 0x00000004ff0b7212 */ /* 0x000fe400078e33ff */
[-C--:B------:R-:W-:Y:S01]  /*09c0*/  SHF.R.U32.HI R5, RZ, R26.reuse, R5 ;  /* 0x0000001aff057219 */ /* 0x080fe20000011605 */
[----:B------:R-:W0:Y:S01]  /*09d0*/  LDC R21, c[0x0][0x638] ;  /* 0x00018e00ff157b82 */ /* 0x000e220000000800 */
[----:B------:R-:W-:Y:S01]  /*09e0*/  SHF.L.U32 R10, R7, R26, RZ ;  /* 0x0000001a070a7219 */ /* 0x000fe200000006ff */
[----:B------:R-:W-:-:S06]  /*09f0*/  IMAD.MOV.U32 R4, RZ, RZ, R32 ;  /* 0x000000ffff047224 */ /* 0x000fcc00078e0020 */
[----:B------:R-:W0:Y:S01]  /*0a00*/  LDC R152, c[0x0][0x610] ;  /* 0x00018400ff987b82 */ /* 0x000e220000000800 */
[----:B---34-:R-:W-:Y:S05]  /*0a10*/  @!P0 BRA `(.L_x_6) ;  /* 0x0000000000288947 */ /* 0x018fea0003800000 */
[----:B------:R-:W3:Y:S02]  /*0a20*/  LDC R9, c[0x0][0x64c] ;  /* 0x00019300ff097b82 */ /* 0x000ee40000000800 */
[----:B---3--:R-:W-:-:S04]  /*0a30*/  IADD3 R9, P0, R32, R9, RZ ;  /* 0x0000000920097210 */ /* 0x008fc80007f1e0ff */
        /* <DEDUP_REMOVED lines=8> */
.L_x_6:
[----:B-1----:R-:W-:Y:S01]  /*0ac0*/  SHF.R.U64 R4, R4, R15, R5 ;  /* 0x0000000f04047219 */ /* 0x002fe20000001205 */
[----:B--2---:R-:W-:Y:S01]  /*0ad0*/  VIADD R5, R24, 0xffffffff ;  /* 0xffffffff18057836 */ /* 0x004fe20000000000 */
[----:B------:R-:W-:Y:S02]  /*0ae0*/  IADD3 R12, -R12, RZ, RZ ;  /* 0x000000ff0c0c7210 */ /* 0x000fe40007ffe1ff */
[----:B------:R-:W-:Y:S01]  /*0af0*/  LOP3.LUT R11, R30, R11, RZ, 0xc0, !PT ;  /* 0x0000000b1e0b7212 */ /* 0x000fe200078ec0ff */
[----:B------:R-:W-:Y:S01]  /*0b00*/  IMAD.MOV R6, RZ, RZ, -R4 ;  /* 0x000000ffff067224 */ /* 0x000fe200078e0a04 */
[----:B------:R-:W-:Y:S01]  /*0b10*/  LOP3.LUT R5, R20, R5, RZ, 0xc0, !PT ;  /* 0x0000000514057212 */ /* 0x000fe200078ec0ff */
[----:B------:R-:W-:Y:S02]  /*0b20*/  @P3 IMAD R0, R14, R12, R3 ;  /* 0x0000000c0e003224 */ /* 0x000fe400078e0203 */
[----:B------:R-:W-:Y:S02]  /*0b30*/  IMAD R11, R10, R4, R11 ;  /* 0x000000040a0b7224 */ /* 0x000fe400078e020b */
[----:B0-----:R-:W-:-:S02]  /*0b40*/  IMAD R3, R6, R21, R32 ;  /* 0x0000001506037224 */ /* 0x001fc400078e0220 */
[----:B------:R-:W-:Y:S01]  /*0b50*/  IMAD R152, R11, R152, R0 ;  /* 0x000000980b987224 */ /* 0x000fe200078e0200 */
[----:B------:R-:W-:Y:S01]  /*0b60*/  MOV R0, 0x1 ;  /* 0x0000000100007802 */ /* 0x000fe20000000f00 */
[----:B------:R-:W-:-:S05]  /*0b70*/  IMAD R3, R3, R24, R5 ;  /* 0x0000001803037224 */ /* 0x000fca00078e0205 */
[----:B------:R-:W-:Y:S02]  /*0b80*/  SEL R153, R3, R152, !P3 ;  /* 0x0000009803997207 */ /* 0x000fe40005800000 */
[----:B------:R-:W-:-:S07]  /*0b90*/  SEL R152, R152, R3, !P3 ;  /* 0x0000000398987207 */ /* 0x000fce0005800000 */
.L_x_4:
[----:B------:R-:W-:-:S08]  /*0ba0*/  NOP ;  /* 0x0000000000007918 */ /* 0x000fd00000000000 */
[----:B------:R-:W0:Y:S02]  /*0bb0*/  USETMAXREG.TRY_ALLOC.CTAPOOL UP0, 0xe8 ;  /* 0x000000e8000079c8 */ /* 0x000e240008000600 */
[----:B0-----:R-:W-:-:S13]  /*0bc0*/  PLOP3.LUT P0, PT, PT, PT, UP0, 0x80, 0x0 ;  /* 0x000000000000781c */ /* 0x001fda0003f0f008 */
[----:B------:R-:W-:Y:S05]  /*0bd0*/  @!P0 BRA `(.L_x_4) ;  /* 0xfffffffc00f08947 */ /* 0x000fea000383ffff */
[----:B------:R-:W-:Y:S01]  /*0be0*/  ULDC.64 UR4, c[0x0][0x598] ;  /* 0x0001660000047ab9 */ /* 0x000fe20000000a00 */
[----:B------:R-:W-:Y:S01]  /*0bf0*/  ULDC.64 UR36, c[0x0][0x208] ;  /* 0x0000820000247ab9 */ /* 0x000fe20000000a00 */
[----:B------:R-:W-:-:S04]  /*0c00*/  ISETP.NE.U32.AND P0, PT, RZ, UR4, PT ;  /* 0x00000004ff007c0c */ /* 0x000fc8000bf05070 */
[----:B------:R-:W-:-:S13]  /*0c10*/  ISETP.NE.AND.EX P0, PT, RZ, UR5, PT, P0 ;  /* 0x00000005ff007c0c */ /* 0x000fda000bf05300 */
[----:B------:R-:W-:Y:S05]  /*0c20*/  @!P0 BRA `(.L_x_7) ;  /* 0x00000000001c8947 */ /* 0x000fea0003800000 */
[----:B------:R-:W0:Y:S02]  /*0c30*/  LDC.64 R4, c[0x0][0x598] ;  /* 0x00016600ff047b82 */ /* 0x000e240000000a00 */
[----:B0-----:R-:W2:Y:S02]  /*0c40*/  LDG.E.64 R4, desc[UR36][R4.64] ;  /* 0x0000002404047981 */ /* 0x001ea4000c1e1b00 */
[----:B--2---:R-:W-:-:S04]  /*0c50*/  ISETP.NE.U32.AND P0, PT, R4, RZ, PT ;  /* 0x000000ff0400720c */ /* 0x004fc80003f05070 */
[----:B------:R-:W-:-:S13]  /*0c60*/  ISETP.NE.AND.EX P0, PT, R5, RZ, PT, P0 ;  /* 0x000000ff0500720c */ /* 0x000fda0003f05300 */
[----:B------:R-:W-:Y:S05]  /*0c70*/  @!P0 BRA `(.L_x_7) ;  /* 0x0000000000088947 */ /* 0x000fea0003800000 */
[----:B------:R0:W5:Y:S01]  /*0c80*/  LD.E R154, desc[UR36][R4.64] ;  /* 0x00000024049a7980 */ /* 0x000162000c101900 */
[----:B------:R-:W-:Y:S05]  /*0c90*/  BRA `(.L_x_8) ;  /* 0x0000000000247947 */ /* 0x000fea0003800000 */
.L_x_7:
[----:B------:R-:W-:Y:S02]  /*0ca0*/  ULDC.64 UR4, c[0x0][0x588] ;  /* 0x0001620000047ab9 */ /* 0x000fe40000000a00 */
[----:B------:R-:W-:-:S04]  /*0cb0*/  ISETP.NE.U32.AND P0, PT, RZ, UR4, PT ;  /* 0x00000004ff007c0c */ /* 0x000fc8000bf05070 */
[----:B------:R-:W-:-:S13]  /*0cc0*/  ISETP.NE.AND.EX P0, PT, RZ, UR5, PT, P0 ;  /* 0x00000005ff007c0c */ /* 0x000fda000bf05300 */
[----:B------:R-:W-:Y:S05]  /*0cd0*/  @!P0 BRA `(.L_x_9) ;  /* 0x00000000000c8947 */ /* 0x000fea0003800000 */
[----:B------:R-:W0:Y:S02]  /*0ce0*/  LDC.64 R154, c[0x0][0x588] ;  /* 0x00016200ff9a7b82 */ /* 0x000e240000000a00 */
[----:B0-----:R1:W5:Y:S01]  /*0cf0*/  LDG.E R154, desc[UR36][R154.64] ;  /* 0x000000249a9a7981 */ /* 0x001362000c1e1900 */
[----:B------:R-:W-:Y:S05]  /*0d00*/  BRA `(.L_x_8) ;  /* 0x0000000000087947 */ /* 0x000fea0003800000 */
.L_x_9:
[----:B------:R-:W-:Y:S02]  /*0d10*/  ULDC UR4, c[0x0][0x580] ;  /* 0x0001600000047ab9 */ /* 0x000fe40000000800 */
[----:B------:R-:W-:-:S07]  /*0d20*/  IMAD.U32 R154, RZ, RZ, UR4 ;  /* 0x00000004ff9a7e24 */ /* 0x000fce000f8e00ff */
.L_x_8:
[----:B------:R-:W-:Y:S02]  /*0d30*/  ULDC.64 UR4, c[0x0][0x5a0] ;  /* 0x0001680000047ab9 */ /* 0x000fe40000000a00 */
[----:B------:R-:W-:-:S04]  /*0d40*/  ISETP.NE.U32.AND P0, PT, RZ, UR4, PT ;  /* 0x00000004ff007c0c */ /* 0x000fc8000bf05070 */
[----:B------:R-:W-:-:S13]  /*0d50*/  ISETP.NE.AND.EX P0, PT, RZ, UR5, PT, P0 ;  /* 0x00000005ff007c0c */ /* 0x000fda000bf05300 */
[----:B------:R-:W-:Y:S05]  /*0d60*/  @!P0 BRA `(.L_x_10) ;  /* 0x00000000001c8947 */ /* 0x000fea0003800000 */
[----:B0-----:R-:W0:Y:S02]  /*0d70*/  LDC.64 R4, c[0x0][0x5a0] ;  /* 0x00016800ff047b82 */ /* 0x001e240000000a00 */
[----:B0-----:R-:W2:Y:S02]  /*0d80*/  LDG.E.64 R4, desc[UR36][R4.64] ;  /* 0x0000002404047981 */ /* 0x001ea4000c1e1b00 */
[----:B--2---:R-:W-:-:S04]  /*0d90*/  ISETP.NE.U32.AND P0, PT, R4, RZ, PT ;  /* 0x000000ff0400720c */ /* 0x004fc80003f05070 */
[----:B------:R-:W-:-:S13]  /*0da0*/  ISETP.NE.AND.EX P0, PT, R5, RZ, PT, P0 ;  /* 0x000000ff0500720c */ /* 0x000fda0003f05300 */
[----:B------:R-:W-:Y:S05]  /*0db0*/  @!P0 BRA `(.L_x_10) ;  /* 0x0000000000088947 */ /* 0x000fea0003800000 */
[----:B-1----:R0:W5:Y:S01]  /*0dc0*/  LD.E R155, desc[UR36][R4.64] ;  /* 0x00000024049b7980 */ /* 0x002162000c101900 */
[----:B------:R-:W-:Y:S05]  /*0dd0*/  BRA `(.L_x_11) ;  /* 0x0000000000247947 */ /* 0x000fea0003800000 */
.L_x_10:
[----:B------:R-:W-:Y:S02]  /*0de0*/  ULDC.64 UR4, c[0x0][0x590] ;  /* 0x0001640000047ab9 */ /* 0x000fe40000000a00 */
[----:B------:R-:W-:-:S04]  /*0df0*/  ISETP.NE.U32.AND P0, PT, RZ, UR4, PT ;  /* 0x00000004ff007c0c */ /* 0x000fc8000bf05070 */
[----:B------:R-:W-:-:S13]  /*0e00*/  ISETP.NE.AND.EX P0, PT, RZ, UR5, PT, P0 ;  /* 0x00000005ff007c0c */ /* 0x000fda000bf05300 */
[----:B------:R-:W-:Y:S05]  /*0e10*/  @!P0 BRA `(.L_x_12) ;  /* 0x00000000000c8947 */ /* 0x000fea0003800000 */
[----:B0-----:R-:W1:Y:S02]  /*0e20*/  LDC.64 R4, c[0x0][0x590] ;  /* 0x00016400ff047b82 */ /* 0x001e640000000a00 */
[----:B-1----:R1:W5:Y:S01]  /*0e30*/  LDG.E R155, desc[UR36][R4.64] ;  /* 0x00000024049b7981 */ /* 0x002362000c1e1900 */
[----:B------:R-:W-:Y:S05]  /*0e40*/  BRA `(.L_x_11) ;  /* 0x0000000000087947 */ /* 0x000fea0003800000 */
.L_x_12:
[----:B------:R-:W-:Y:S02]  /*0e50*/  ULDC UR4, c[0x0][0x584] ;  /* 0x0001610000047ab9 */ /* 0x000fe40000000800 */
[----:B-1----:R-:W-:-:S07]  /*0e60*/  IMAD.U32 R155, RZ, RZ, UR4 ;  /* 0x00000004ff9b7e24 */ /* 0x002fce000f8e00ff */
.L_x_11:
[----:B------:R-:W-:-:S13]  /*0e70*/  LOP3.LUT P0, RZ, R0, 0xff, RZ, 0xc0, !PT ;  /* 0x000000ff00ff7812 */ /* 0x000fda000780c0ff */
[----:B------:R-:W-:Y:S05]  /*0e80*/  @!P0 EXIT ;  /* 0x000000000000894d */ /* 0x000fea0003800000 */
[----:B------:R-:W-:Y:S01]  /*0e90*/  ULDC UR4, c[0x0][0x28c] ;  /* 0x0000a30000047ab9 */ /* 0x000fe20000000800 */
[----:B------:R-:W-:Y:S01]  /*0ea0*/  LOP3.LUT R166, R19, 0x1, RZ, 0xfc, !PT ;  /* 0x0000000113a67812 */ /* 0x000fe200078efcff */
[----:B------:R-:W-:Y:S01]  /*0eb0*/  UIADD3 UR4, UR4, 0x3f, URZ ;  /* 0x0000003f04047890 */ /* 0x000fe2000fffe03f */
[----:B------:R-:W-:Y:S01]  /*0ec0*/  UMOV UR38, URZ ;  /* 0x0000003f00267c82 */ /* 0x000fe20008000000 */
[----:B------:R-:W-:Y:S02]  /*0ed0*/  UMOV UR39, URZ ;  /* 0x0000003f00277c82 */ /* 0x000fe40008000000 */
[----:B------:R-:W-:-:S04]  /*0ee0*/  USHF.R.S32.HI UR5, URZ, 0x1f, UR4 ;  /* 0x0000001f3f057899 */ /* 0x000fc80008011404 */
[----:B------:R-:W-:-:S04]  /*0ef0*/  ULEA.HI UR5, UR5, UR4, URZ, 0x6 ;  /* 0x0000000405057291 */ /* 0x000fc8000f8f303f */
[----:B------:R-:W-:-:S12]  /*0f00*/  USHF.R.S32.HI UR40, URZ, 0x6, UR5 ;  /* 0x000000063f287899 */ /* 0x000fd80008011405 */
.L_x_284:
[----:B------:R-:W-:Y:S01]  /*0f10*/  LOP3.LUT R0, R18, 0x80, RZ, 0xc0, !PT ;  /* 0x0000008012007812 */ /* 0x000fe200078ec0ff */
[----:B--2---:R-:W2:Y:S01]  /*0f20*/  S2UR UR7, SR_CgaCtaId ;  /* 0x00000000000779c3 */ /* 0x004ea20000008800 */
[----:B------:R-:W-:Y:S02]  /*0f30*/  UMOV UR6, 0x400 ;  /* 0x0000040000067882 */ /* 0x000fe40000000000 */
[----:B------:R-:W-:-:S06]  /*0f40*/  SHF.R.U32.HI R0, RZ, 0x7, R0 ;  /* 0x00000007ff007819 */ /* 0x000fcc0000011600 */
[----:B---3--:R-:W3:Y:S01]  /*0f50*/  SHFL.IDX PT, R0, R0, RZ, 0x1f ;  /* 0x00001fff00007589 */ /* 0x008ee200000e0000 */
[----:B--2---:R-:W-:Y:S01]  /*0f60*/  ULEA UR42, UR7, UR6, 0x18 ;  /* 0x00000006072a7291 */ /* 0x004fe2000f8ec03f */
[----:B---3--:R-:W-:-:S13]  /*0f70*/  R2UR UR4, R0 ;  /* 0x00000000000472ca */ /* 0x008fda00000e0000 */
[----:B------:R-:W-:-:S04]  /*0f80*/  ULEA.HI UR5, UR4, UR4, URZ, 0x1 ;  /* 0x0000000404057291 */ /* 0x000fc8000f8f083f */
[----:B------:R-:W-:-:S04]  /*0f90*/  ULOP3.LUT UR5, UR5, 0x7fffe, URZ, 0xc0, !UPT ;  /* 0x0007fffe05057892 */ /* 0x000fc8000f8ec03f */
[----:B------:R-:W-:-:S03]  /*0fa0*/  UIADD3 UR5, UR4, -UR5, URZ ;  /* 0x8000000504057290 */ /* 0x000fc6000fffe03f */
[----:B------:R-:W-:Y:S01]  /*0fb0*/  ULDC UR4, c[0x0][0x28c] ;  /* 0x0000a30000047ab9 */ /* 0x000fe20000000800 */
[----:B------:R-:W-:Y:S01]  /*0fc0*/  ULEA UR5, UR5, UR42, 0xd ;  /* 0x0000002a05057291 */ /* 0x000fe2000f8e683f */
[----:B------:R-:W-:-:S03]  /*0fd0*/  ISETP.LT.AND P0, PT, RZ, UR4, PT ;  /* 0x00000004ff007c0c */ /* 0x000fc6000bf01270 */
[----:B------:R-:W-:-:S04]  /*0fe0*/  UIADD3 UR5, UR5, 0x100, URZ ;  /* 0x0000010005057890 */ /* 0x000fc8000fffe03f */
[----:B------:R-:W-:-:S04]  /*0ff0*/  USHF.R.U32.HI UR5, URZ, 0x4, UR5 ;  /* 0x000000043f057899 */ /* 0x000fc80008011605 */
[----:B------:R-:W-:Y:S02]  /*1000*/  ULOP3.LUT UR41, UR5, 0x3fff, URZ, 0xc0, !UPT ;  /* 0x00003fff05297892 */ /* 0x000fe4000f8ec03f */
[----:B-1--4-:R-:W-:Y:S10]  /*1010*/  @P0 BRA `(.L_x_13) ;  /* 0x0000000000400947 */ /* 0x012ff40003800000 */
[----:B------:R-:W-:Y:S01]  /*1020*/  MOV R0, 0x0 ;  /* 0x0000000000007802 */ /* 0x000fe20000000f00 */
[----:B------:R-:W-:Y:S01]  /*1030*/  ULDC.64 UR4, c[0x4][0x68] ;  /* 0x01001a0000047ab9 */ /* 0x000fe20000000a00 */
[----:B------:R-:W-:Y:S01]  /*1040*/  ULDC.64 UR6, c[0x4][0x8] ;  /* 0x0100020000067ab9 */ /* 0x000fe20000000a00 */
[----:B01----:R-:W-:Y:S01]  /*1050*/  MOV R4, UR4 ;  /* 0x0000000400047c02 */ /* 0x003fe20008000f00 */
[----:B------:R0:W1:Y:S01]  /*1060*/  LDC.64 R14, c[0x4][R0] ;  /* 0x01000000000e7b82 */ /* 0x0000620000000a00 */
[----:B------:R-:W-:Y:S01]  /*1070*/  IMAD.U32 R5, RZ, RZ, UR5 ;  /* 0x00000005ff057e24 */ /* 0x000fe2000f8e00ff */
[----:B------:R-:W-:Y:S01]  /*1080*/  ULDC.64 UR4, c[0x4][0x70] ;  /* 0x01001c0000047ab9 */ /* 0x000fe20000000a00 */
[----:B------:R-:W-:Y:S01]  /*1090*/  IMAD.U32 R10, RZ, RZ, UR6 ;  /* 0x00000006ff0a7e24 */ /* 0x000fe2000f8e00ff */
[----:B------:R-:W-:Y:S01]  /*10a0*/  MOV R7, UR5 ;  /* 0x0000000500077c02 */ /* 0x000fe20008000f00 */
[----:B------:R-:W-:Y:S01]  /*10b0*/  IMAD.U32 R6, RZ, RZ, UR4 ;  /* 0x00000004ff067e24 */ /* 0x000fe2000f8e00ff */
[----:B------:R-:W-:Y:S01]  /*10c0*/  MOV R8, 0x1e1 ;  /* 0x000001e100087802 */ /* 0x000fe20000000f00 */
[----:B------:R-:W-:-:S02]  /*10d0*/  IMAD.U32 R11, RZ, RZ, UR7 ;  /* 0x00000007ff0b7e24 */ /* 0x000fc4000f8e00ff */
[----:B------:R-:W-:Y:S02]  /*10e0*/  IMAD.MOV.U32 R12, RZ, RZ, 0x1 ;  /* 0x00000001ff0c7424 */ /* 0x000fe400078e00ff */
[----:B0-----:R-:W-:-:S07]  /*10f0*/  IMAD.MOV.U32 R13, RZ, RZ, RZ ;  /* 0x000000ffff0d7224 */ /* 0x001fce00078e00ff */
[----:B------:R-:W-:-:S07]  /*1100*/  LEPC R20, `(.L_x_13) ;  /* 0x000000001014794e */ /* 0x000fce0000000000 */
[----:B-1---5:R-:W-:Y:S05]  /*1110*/  CALL.ABS.NOINC R14 ;  /* 0x000000000e007343 */ /* 0x022fea0003c00000 */
.L_x_13:
[----:B------:R-:W-:-:S13]  /*1120*/  ISETP.NE.AND P0, PT, R166, 0x3, PT ;  /* 0x00000003a600780c */ /* 0x000fda0003f05270 */
[----:B------:R-:W-:Y:S05]  /*1130*/  @!P0 BRA `(.L_x_14) ;  /* 0x0000000000048947 */ /* 0x000fea0003800000 */
[----:B------:R-:W-:Y:S01]  /*1140*/  BPT.TRAP 0x1 ;  /* 0x000000040000795c */ /* 0x000fe20000300000 */
.L_x_14:
[----:B------:R-:W-:Y:S01]  /*1150*/  IMAD.U32 R0, RZ, RZ, UR38 ;  /* 0x00000026ff007e24 */ /* 0x000fe2000f8e00ff */
[----:B------:R-:W-:-:S04]  /*1160*/  MOV R3, UR39 ;  /* 0x0000002700037c02 */ /* 0x000fc80008000f00 */
[----:B------:R-:W-:Y:S02]  /*1170*/  LEA R3, R3, UR42, 0x3 ;  /* 0x0000002a03037c11 */ /* 0x000fe4000f8e18ff */
[----:B------:R-:W-:-:S04]  /*1180*/  SHF.L.U32 R0, R0, 0x1f, RZ ;  /* 0x0000001f00007819 */ /* 0x000fc800000006ff */
[----:B------:R2:W3:Y:S01]  /*1190*/  SYNCS.PHASECHK.TRANS64.TRYWAIT P1, [R3+URZ], R0 ;  /* 0x00000000030075a7 */ /* 0x0004e2000802017f */
[----:B------:R-:W-:Y:S05]  /*11a0*/  @!P0 BRA `(.L_x_15) ;  /* 0x0000000000048947 */ /* 0x000fea0003800000 */
[----:B------:R-:W-:Y:S01]  /*11b0*/  BPT.TRAP 0x1 ;  /* 0x000000040000795c */ /* 0x000fe20000300000 */
.L_x_15:
[----:B---3--:R-:W-:Y:S05]  /*11c0*/  @P1 BRA `(.L_x_16) ;  /* 0x0000000000081947 */ /* 0x008fea0003800000 */
[----:B------:R-:W3:Y:S02]  /*11d0*/  SYNCS.PHASECHK.TRANS64.TRYWAIT P1, [R3+URZ], R0 ;  /* 0x00000000030075a7 */ /* 0x000ee4000802017f */
[----:B---3--:R-:W-:Y:S05]  /*11e0*/  @!P1 BRA `(.L_x_17) ;  /* 0x0000009400a89947 */ /* 0x008fea0003800000 */
.L_x_16:
[----:B------:R-:W-:-:S04]  /*11f0*/  UISETP.LT.AND UP0, UPT, UR40, 0x1, UPT ;  /* 0x000000012800788c */ /* 0x000fc8000bf01270 */
[----:B------:R-:W-:-:S04]  /*1200*/  USEL UR4, UR40, 0x1, UP0 ;  /* 0x0000000128047887 */ /* 0x000fc80008000000 */
[----:B------:R-:W-:-:S06]  /*1210*/  UIADD3 UR4, UR40, -UR4, URZ ;  /* 0x8000000428047290 */ /* 0x000fcc000fffe03f */
[----:B--23--:R-:W-:Y:S01]  /*1220*/  IMAD.U32 R0, RZ, RZ, UR4 ;  /* 0x00000004ff007e24 */ /* 0x00cfe2000f8e00ff */
[----:B------:R-:W-:Y:S05]  /*1230*/  WARPSYNC.ALL ;  /* 0x0000000000007948 */ /* 0x000fea0003800000 */
[----:B------:R-:W-:Y:S01]  /*1240*/  ISETP.GE.AND P1, PT, R0, 0x1, PT ;  /* 0x000000010000780c */ /* 0x000fe20003f26270 */
[----:B------:R-:W-:Y:S01]  /*1250*/  UIADD3 UR4, UR42, 0x30100, URZ ;  /* 0x000301002a047890 */ /* 0x000fe2000fffe03f */
[----:B------:R-:W-:Y:S01]  /*1260*/  WARPGROUP.ARRIVE ;  /* 0x00000000000079c5 */ /* 0x000fe20000000000 */
[----:B------:R-:W-:Y:S01]  /*1270*/  UMOV UR9, 0x40000040 ;  /* 0x4000004000097882 */ /* 0x000fe20000000000 */
[----:B------:R-:W-:Y:S01]  /*1280*/  UMOV UR11, 0x40000040 ;  /* 0x40000040000b7882 */ /* 0x000fe20000000000 */
[----:B------:R-:W-:Y:S01]  /*1290*/  USHF.R.U32.HI UR4, URZ, 0x4, UR4 ;  /* 0x000000043f047899 */ /* 0x000fe20008011604 */
[----:B------:R-:W-:Y:S01]  /*12a0*/  UMOV UR15, UR11 ;  /* 0x0000000b000f7c82 */ /* 0x000fe20008000000 */
[----:B------:R-:W-:-:S02]  /*12b0*/  UMOV UR13, 0x40000040 ;  /* 0x40000040000d7882 */ /* 0x000fc40000000000 */
[----:B------:R-:W-:Y:S02]  /*12c0*/  ULOP3.LUT UR5, UR4, 0x3fff, URZ, 0xc0, !UPT ;  /* 0x00003fff04057892 */ /* 0x000fe4000f8ec03f */
[----:B------:R-:W-:Y:S02]  /*12d0*/  ULOP3.LUT UR4, UR41, 0x10000, URZ, 0xfc, !UPT ;  /* 0x0001000029047892 */ /* 0x000fe4000f8efc3f */
[----:B------:R-:W-:Y:S02]  /*12e0*/  ULOP3.LUT UR5, UR5, 0x10000, URZ, 0xfc, !UPT ;  /* 0x0001000005057892 */ /* 0x000fe4000f8efc3f */
[----:B------:R-:W-:Y:S02]  /*12f0*/  ULEA UR8, UR39, UR4, 0xc ;  /* 0x0000000427087291 */ /* 0x000fe4000f8e603f */
[----:B------:R-:W-:Y:S02]  /*1300*/  ULEA UR6, UR39, UR5, 0xb ;  /* 0x0000000527067291 */ /* 0x000fe4000f8e583f */
[----:B------:R-:W-:-:S05]  /*1310*/  UIADD3 UR12, UR8, 0x400, URZ ;  /* 0x00000400080c7890 */ /* 0x000fca000fffe03f */
[----:B------:R-:W-:Y:S02]  /*1320*/  UMOV UR10, UR6 ;  /* 0x00000006000a7c82 */ /* 0x000fe40008000000 */
[----:B------:R-:W-:Y:S01]  /*1330*/  HGMMA.64x128x8.F32.TF32 R88, gdesc[UR8], RZ, !UPT, gsb0 ;  /* 0x05e00000085879f0 */ /* 0x000fe2000c0028ff */
[----:B------:R-:W-:Y:S02]  /*1340*/  UMOV UR14, UR10 ;  /* 0x0000000a000e7c82 */ /* 0x000fe40008000000 */
[----:B------:R-:W-:Y:S02]  /*1350*/  WARPGROUP.DEPBAR.LE gsb0, 0x0 ;  /* 0x00008000000079c5 */ /* 0x000fe40000010000 */
[----:B------:R-:W-:-:S07]  /*1360*/  WARPGROUP.ARRIVE ;  /* 0x00000000000079c5 */ /* 0x000fce0000000000 */
[----:B------:R-:W-:Y:S01]  /*1370*/  HGMMA.64x128x8.F32.TF32 R24, gdesc[UR12], RZ, !UPT, gsb0 ;  /* 0x05e000000c1879f0 */ /* 0x000fe2000c0028ff */
[----:B------:R-:W-:Y:S02]  /*1380*/  UIADD3 UR12, UR8, 0x2, URZ ;  /* 0x00000002080c7890 */ /* 0x000fe4000fffe03f */
[----:B------:R-:W-:Y:S01]  /*1390*/  UIADD3 UR14, UR6, 0x2, URZ ;  /* 0x00000002060e7890 */ /* 0x000fe2000fffe03f */
[----:B------:R-:W-:Y:S01]  /*13a0*/  UMOV UR13, 0x40000040 ;  /* 0x40000040000d7882 */ /* 0x000fe20000000000 */
[----:B------:R-:W-:Y:S01]  /*13b0*/  UMOV UR15, 0x40000040 ;  /* 0x40000040000f7882 */ /* 0x000fe20000000000 */
[----:B------:R-:W-:Y:S02]  /*13c0*/  WARPGROUP.DEPBAR.LE gsb0, 0x0 ;  /* 0x00008000000079c5 */ /* 0x000fe40000010000 */
[----:B------:R-:W-:-:S06]  /*13d0*/  WARPGROUP.ARRIVE ;  /* 0x00000000000079c5 */ /* 0x000fcc0000000000 */
[----:B------:R-:W-:Y:S01]  /*13e0*/  HGMMA.64x128x8.F32.TF32 R88, gdesc[UR12], R88, gsb0 ;  /* 0x05e000000c5879f0 */ /* 0x000fe20008002858 */
[----:B------:R-:W-:Y:S01]  /*13f0*/  UIADD3 UR12, UR8, 0x402, URZ ;  /* 0x00000402080c7890 */ /* 0x000fe2000fffe03f */
[----:B------:R-:W-:Y:S01]  /*1400*/  UMOV UR13, 0x40000040 ;  /* 0x40000040000d7882 */ /* 0x000fe20000000000 */
[----:B------:R-:W-:Y:S02]  /*1410*/  WARPGROUP.DEPBAR.LE gsb0, 0x0 ;  /* 0x00008000000079c5 */ /* 0x000fe40000010000 */
[----:B------:R-:W-:-:S07]  /*1420*/  WARPGROUP.ARRIVE ;  /* 0x00000000000079c5 */ /* 0x000fce0000000000 */
[----:B------:R-:W-:Y:S01]  /*1430*/  HGMMA.64x128x8.F32.TF32 R24, gdesc[UR12], R24, gsb0 ;  /* 0x05e000000c1879f0 */ /* 0x000fe20008002818 */
        /* <DEDUP_REMOVED lines=71> */
[----:B------:R-:W-:Y:S03]  /*18b0*/  HGMMA.64x128x8.F32.TF32 R24, gdesc[UR12], R24, gsb0 ;  /* 0x05e000000c1879f0 */ /* 0x000fe60008002818 */
[----:B------:R-:W-:Y:S02]  /*18c0*/  WARPGROUP.DEPBAR.LE gsb0, 0x0 ;  /* 0x00008000000079c5 */ /* 0x000fe40000010000 */
[----:B------:R-:W-:Y:S05]  /*18d0*/  @!P1 BRA `(.L_x_18) ;  /* 0x00000008002c9947 */ /* 0x000fea0003800000 */
[----:B------:R-:W-:-:S04]  /*18e0*/  UIADD3 UR6, UR39, 0x1, URZ ;  /* 0x0000000127067890 */ /* 0x000fc8000fffe03f */
[----:B------:R-:W-:-:S04]  /*18f0*/  UISETP.NE.AND UP0, UPT, UR6, 0x3, UPT ;  /* 0x000000030600788c */ /* 0x000fc8000bf05270 */
[----:B------:R-:W-:Y:S02]  /*1900*/  USEL UR7, URZ, 0x1, UP0 ;  /* 0x000000013f077887 */ /* 0x000fe40008000000 */
[----:B------:R-:W-:Y:S02]  /*1910*/  USEL UR6, UR6, URZ, UP0 ;  /* 0x0000003f06067287 */ /* 0x000fe40008000000 */
[----:B------:R-:W-:-:S06]  /*1920*/  ULOP3.LUT UR7, UR38, UR7, URZ, 0x3c, !UPT ;  /* 0x0000000726077292 */ /* 0x000fcc000f8e3c3f */
[----:B01----:R-:W-:Y:S01]  /*1930*/  MOV R5, UR7 ;  /* 0x0000000700057c02 */ /* 0x003fe20008000f00 */
[----:B------:R-:W-:-:S06]  /*1940*/  UMOV UR7, UR39 ;  /* 0x0000002700077c82 */ /* 0x000fcc0008000000 */
.L_x_25:
[----:B01----:R-:W-:Y:S05]  /*1950*/  @!P0 BRA `(.L_x_19) ;  /* 0x0000000000048947 */ /* 0x003fea0003800000 */
[----:B------:R-:W-:Y:S01]  /*1960*/  BPT.TRAP 0x1 ;  /* 0x000000040000795c */ /* 0x000fe20000300000 */
.L_x_19:
[----:B------:R-:W0:Y:S01]  /*1970*/  S2UR UR9, SR_CgaCtaId ;  /* 0x00000000000979c3 */ /* 0x000e220000008800 */
[----:B------:R-:W-:Y:S01]  /*1980*/  UMOV UR8, 0x400 ;  /* 0x0000040000087882 */ /* 0x000fe20000000000 */
[----:B------:R-:W-:Y:S01]  /*1990*/  SHF.L.U32 R3, R5, 0x1f, RZ ;  /* 0x0000001f05037819 */ /* 0x000fe200000006ff */
[----:B0-----:R-:W-:-:S04]  /*19a0*/  ULEA UR8, UR9, UR8, 0x18 ;  /* 0x0000000809087291 */ /* 0x001fc8000f8ec03f */
[----:B------:R-:W-:-:S09]  /*19b0*/  ULEA UR9, UR6, UR8, 0x3 ;  /* 0x0000000806097291 */ /* 0x000fd2000f8e183f */
[----:B------:R0:W1:Y:S01]  /*19c0*/  SYNCS.PHASECHK.TRANS64.TRYWAIT P1, [UR9], R3 ;  /* 0x00000003ff0075a7 */ /* 0x0000620008020149 */
[----:B------:R-:W-:Y:S05]  /*19d0*/  @!P0 BRA `(.L_x_20) ;  /* 0x0000000000048947 */ /* 0x000fea0003800000 */
[----:B------:R-:W-:Y:S01]  /*19e0*/  BPT.TRAP 0x1 ;  /* 0x000000040000795c */ /* 0x000fe20000300000 */
.L_x_20:
[----:B-1----:R-:W-:Y:S05]  /*19f0*/  @P1 BRA `(.L_x_21) ;  /* 0x0000000000081947 */ /* 0x002fea0003800000 */
[----:B------:R-:W1:Y:S02]  /*1a00*/  SYNCS.PHASECHK.TRANS64.TRYWAIT P1, [UR9], R3 ;  /* 0x00000003ff0075a7 */ /* 0x000e640008020149 */
[----:B-1----:R-:W-:Y:S05]  /*1a10*/  @!P1 BRA `(.L_x_22) ;  /* 0x0000008c00b09947 */ /* 0x002fea0003800000 */
.L_x_21:
[----:B------:R-:W-:Y:S01]  /*1a20*/  ULEA UR12, UR6, UR4, 0xc ;  /* 0x00000004060c7291 */ /* 0x000fe2000f8e603f */
[----:B------:R-:W-:Y:S01]  /*1a30*/  WARPGROUP.ARRIVE ;  /* 0x00000000000079c5 */ /* 0x000fe20000000000 */
[----:B------:R-:W-:Y:S01]  /*1a40*/  ULEA UR10, UR6, UR5, 0xb ;  /* 0x00000005060a7291 */ /* 0x000fe2000f8e583f */
[----:B------:R-:W-:Y:S01]  /*1a50*/  UMOV UR13, 0x40000040 ;  /* 0x40000040000d7882 */ /* 0x000fe20000000000 */
[----:B------:R-:W-:Y:S01]  /*1a60*/  UMOV UR15, 0x40000040 ;  /* 0x40000040000f7882 */ /* 0x000fe20000000000 */
[----:B------:R-:W-:Y:S01]  /*1a70*/  UIADD3 UR16, UR12, 0x400, URZ ;  /* 0x000004000c107890 */ /* 0x000fe2000fffe03f */
[----:B------:R-:W-:-:S03]  /*1a80*/  UMOV UR19, UR15 ;  /* 0x0000000f00137c82 */ /* 0x000fc60008000000 */
[----:B------:R-:W-:Y:S01]  /*1a90*/  UMOV UR14, UR10 ;  /* 0x0000000a000e7c82 */ /* 0x000fe20008000000 */
[----:B------:R-:W-:Y:S01]  /*1aa0*/  UMOV UR17, 0x40000040 ;  /* 0x4000004000117882 */ /* 0x000fe20000000000 */
[----:B------:R-:W-:Y:S01]  /*1ab0*/  HGMMA.64x128x8.F32.TF32 R88, gdesc[UR12], R88, gsb0 ;  /* 0x05e000000c5879f0 */ /* 0x000fe20008002858 */
[----:B------:R-:W-:Y:S02]  /*1ac0*/  UMOV UR18, UR14 ;  /* 0x0000000e00127c82 */ /* 0x000fe40008000000 */
        /* <DEDUP_REMOVED lines=89> */
[----:B------:R-:W-:Y:S01]  /*2060*/  BPT.TRAP 0x1 ;  /* 0x000000040000795c */ /* 0x000fe20000300000 */
.L_x_23:
[----:B------:R-:W-:Y:S01]  /*2070*/  ULEA UR8, UR7, UR8, 0x3 ;  /* 0x0000000807087291 */ /* 0x000fe2000f8e183f */
[----:B------:R-:W-:-:S03]  /*2080*/  ISETP.GT.U32.AND P1, PT, R19, 0x1, PT ;  /* 0x000000011300780c */ /* 0x000fc60003f24070 */
[----:B------:R-:W-:-:S04]  /*2090*/  UIADD3 UR8, UR8, 0x18, URZ ;  /* 0x0000001808087890 */ /* 0x000fc8000fffe03f */
[----:B------:R-:W-:-:S09]  /*20a0*/  UPRMT UR8, URZ, 0x654, UR8 ;  /* 0x000006543f087896 */ /* 0x000fd20008000008 */
[----:B------:R-:W-:Y:S01]  /*20b0*/  SYNCS.ARRIVE.TRANS64.RED.A1T0 RZ, [UR8], RZ ;  /* 0x000000ffffff79a7 */ /* 0x000fe20008100408 */
[----:B------:R-:W-:Y:S05]  /*20c0*/  @P1 BRA `(.L_x_24) ;  /* 0x0000000000041947 */ /* 0x000fea0003800000 */
[----:B------:R-:W-:Y:S01]  /*20d0*/  BPT.TRAP 0x1 ;  /* 0x000000040000795c */ /* 0x000fe20000300000 */
.L_x_24:
[----:B------:R-:W-:Y:S01]  /*20e0*/  UIADD3 UR6, UR6, 0x1, URZ ;  /* 0x0000000106067890 */ /* 0x000fe2000fffe03f */
[C---:B------:R-:W-:Y:S01]  /*20f0*/  ISETP.GT.AND P1, PT, R0.reuse, 0x1, PT ;  /* 0x000000010000780c */ /* 0x040fe20003f24270 */
[----:B------:R-:W-:Y:S01]  /*2100*/  UIADD3 UR7, UR7, 0x1, URZ ;  /* 0x0000000107077890 */ /* 0x000fe2000fffe03f */
[----:B------:R-:W-:Y:S01]  /*2110*/  VIADD R0, R0, 0xffffffff ;  /* 0xffffffff00007836 */ /* 0x000fe20000000000 */
[----:B------:R-:W-:Y:S02]  /*2120*/  UISETP.NE.AND UP0, UPT, UR6, 0x3, UPT ;  /* 0x000000030600788c */ /* 0x000fe4000bf05270 */
[----:B------:R-:W-:Y:S02]  /*2130*/  UISETP.NE.AND UP1, UPT, UR7, 0x3, UPT ;  /* 0x000000030700788c */ /* 0x000fe4000bf25270 */
[----:B------:R-:W-:Y:S02]  /*2140*/  USEL UR8, URZ, 0x1, UP0 ;  /* 0x000000013f087887 */ /* 0x000fe40008000000 */
[----:B------:R-:W-:-:S02]  /*2150*/  USEL UR6, UR6, URZ, UP0 ;  /* 0x0000003f06067287 */ /* 0x000fc40008000000 */
[----:B------:R-:W-:Y:S02]  /*2160*/  USEL UR7, UR7, URZ, UP1 ;  /* 0x0000003f07077287 */ /* 0x000fe40008800000 */
[----:B------:R-:W-:Y:S01]  /*2170*/  LOP3.LUT R5, R5, UR8, RZ, 0x3c, !PT ;  /* 0x0000000805057c12 */ /* 0x000fe2000f8e3cff */
[----:B------:R-:W-:Y:S09]  /*2180*/  @P1 BRA `(.L_x_25) ;  /* 0xfffffff400f01947 */ /* 0x000ff2000383ffff */
.L_x_18:
[----:B------:R-:W2:Y:S02]  /*2190*/  LDC R0, c[0x0][0x28c] ;  /* 0x0000a300ff007b82 */ /* 0x000ea40000000800 */
[----:B--2---:R-:W-:-:S13]  /*21a0*/  ISETP.GE.AND P1, PT, R0, 0x1, PT ;  /* 0x000000010000780c */ /* 0x004fda0003f26270 */
[----:B------:R-:W-:Y:S05]  /*21b0*/  @!P1 BRA `(.L_x_26) ;  /* 0x0000000000489947 */ /* 0x000fea0003800000 */
[----:B------:R-:W-:Y:S05]  /*21c0*/  @!P0 BRA `(.L_x_27) ;  /* 0x0000000000048947 */ /* 0x000fea0003800000 */
[----:B------:R-:W-:Y:S01]  /*21d0*/  BPT.TRAP 0x1 ;  /* 0x000000040000795c */ /* 0x000fe20000300000 */
.L_x_27:
[----:B------:R-:W2:Y:S01]  /*21e0*/  S2UR UR7, SR_CgaCtaId ;  /* 0x00000000000779c3 */ /* 0x000ea20000008800 */
[----:B------:R-:W-:Y:S01]  /*21f0*/  UISETP.LT.AND UP0, UPT, UR40, 0x1, UPT ;  /* 0x000000012800788c */ /* 0x000fe2000bf01270 */
[----:B------:R-:W-:-:S03]  /*2200*/  ISETP.GT.U32.AND P0, PT, R19, 0x1, PT ;  /* 0x000000011300780c */ /* 0x000fc60003f04070 */
[----:B------:R-:W-:-:S04]  /*2210*/  USEL UR6, UR40, 0x1, UP0 ;  /* 0x0000000128067887 */ /* 0x000fc80008000000 */
[----:B------:R-:W-:-:S04]  /*2220*/  UIADD3 UR6, UR39, UR40, -UR6 ;  /* 0x0000002827067290 */ /* 0x000fc8000fffe806 */
[----:B------:R-:W-:-:S04]  /*2230*/  UIMAD.WIDE.U32 UR4, UR6, -0x55555555, URZ ;  /* 0xaaaaaaab060478a5 */ /* 0x000fc8000f8e003f */
[----:B------:R-:W-:-:S03]  /*2240*/  USHF.R.U32.HI UR4, URZ, 0x1, UR5 ;  /* 0x000000013f047899 */ /* 0x000fc60008011605 */
[----:B------:R-:W-:Y:S01]  /*2250*/  UMOV UR5, 0x400 ;  /* 0x0000040000057882 */ /* 0x000fe20000000000 */
[----:B------:R-:W-:Y:S02]  /*2260*/  UIMAD UR6, UR4, -0x3, UR6 ;  /* 0xfffffffd040678a4 */ /* 0x000fe4000f8e0206 */
[----:B--2---:R-:W-:-:S04]  /*2270*/  ULEA UR5, UR7, UR5, 0x18 ;  /* 0x0000000507057291 */ /* 0x004fc8000f8ec03f */
[----:B------:R-:W-:-:S04]  /*2280*/  ULEA UR6, UR6, UR5, 0x3 ;  /* 0x0000000506067291 */ /* 0x000fc8000f8e183f */
[----:B------:R-:W-:-:S04]  /*2290*/  UIADD3 UR6, UR6, 0x18, URZ ;  /* 0x0000001806067890 */ /* 0x000fc8000fffe03f */
[----:B------:R-:W-:-:S09]  /*22a0*/  UPRMT UR6, URZ, 0x654, UR6 ;  /* 0x000006543f067896 */ /* 0x000fd20008000006 */
[----:B------:R-:W-:Y:S01]  /*22b0*/  SYNCS.ARRIVE.TRANS64.RED.A1T0 RZ, [UR6], RZ ;  /* 0x000000ffffff79a7 */ /* 0x000fe20008100406 */
[----:B------:R-:W-:Y:S05]  /*22c0*/  @P0 BRA `(.L_x_26) ;  /* 0x0000000000040947 */ /* 0x000fea0003800000 */
[----:B------:R-:W-:Y:S01]  /*22d0*/  BPT.TRAP 0x1 ;  /* 0x000000040000795c */ /* 0x000fe20000300000 */
.L_x_26:
[----:B------:R-:W2:Y:S01]  /*22e0*/  LDC R6, c[0x0][0x288] ;  /* 0x0000a200ff067b82 */ /* 0x000ea20000000800 */
[----:B01----:R-:W-:Y:S01]  /*22f0*/  LOP3.LUT R4, R18, 0x60, RZ, 0xc0, !PT ;  /* 0x0000006012047812 */ /* 0x003fe200078ec0ff */
[----:B------:R-:W-:Y:S01]  /*2300*/  UIADD3 UR39, UR40, UR39, URZ ;  /* 0x0000002728277290 */ /* 0x000fe2000fffe03f */
[----:B------:R-:W-:Y:S01]  /*2310*/  SHF.L.U32 R13, R153, 0x7, RZ ;  /* 0x00000007990d7819 */ /* 0x000fe200000006ff */
[----:B------:R-:W-:Y:S01]  /*2320*/  IMAD.SHL.U32 R15, R152, 0x100, RZ ;  /* 0x00000100980f7824 */ /* 0x000fe200078e00ff */
[----:B------:R-:W-:Y:S01]  /*2330*/  SHF.R.U32.HI R10, RZ, 0x1, R4 ;  /* 0x00000001ff0a7819 */ /* 0x000fe20000011604 */
[----:B------:R-:W-:Y:S01]  /*2340*/  UISETP.GT.U32.AND UP0, UPT, UR39, 0x2, UPT ;  /* 0x000000022700788c */ /* 0x000fe2000bf04070 */
[----:B------:R-:W-:Y:S01]  /*2350*/  LOP3.LUT R4, R18, 0x3, RZ, 0xc0, !PT ;  /* 0x0000000312047812 */ /* 0x000fe200078ec0ff */
[----:B------:R-:W-:Y:S01]  /*2360*/  ULDC UR7, c[0x0][0x284] ;  /* 0x0000a10000077ab9 */ /* 0x000fe20000000800 */
[----:B------:R-:W-:Y:S01]  /*2370*/  SHF.R.U32.HI R3, RZ, 0x2, R18 ;  /* 0x00000002ff037819 */ /* 0x000fe20000011612 */
[----:B------:R-:W-:Y:S01]  /*2380*/  UISETP.LT.U32.AND UP0, UPT, UR40, 0x3, UP0 ;  /* 0x000000032800788c */ /* 0x000fe20008701070 */
[----:B------:R-:W-:Y:S01]  /*2390*/  LOP3.LUT R0, R22, 0x1, RZ, 0xc0, !PT ;  /* 0x0000000116007812 */ /* 0x000fe200078ec0ff */
[----:B------:R-:W-:Y:S01]  /*23a0*/  UISETP.GE.U32.AND UP1, UPT, UR40, 0x3, UPT ;  /* 0x000000032800788c */ /* 0x000fe2000bf26070 */
[----:B------:R-:W-:Y:S01]  /*23b0*/  LOP3.LUT R3, R3, 0x7, RZ, 0xc0, !PT ;  /* 0x0000000703037812 */ /* 0x000fe200078ec0ff */
[----:B------:R-:W-:Y:S01]  /*23c0*/  ULDC.64 UR8, c[0x0][0x5d0] ;  /* 0x0001740000087ab9 */ /* 0x000fe20000000a00 */
[----:B------:R-:W-:Y:S01]  /*23d0*/  SHF.R.S32.HI R21, RZ, 0x1f, R23 ;  /* 0x0000001fff157819 */ /* 0x000fe20000011417 */
[----:B------:R-:W-:Y:S01]  /*23e0*/  IMAD.SHL.U32 R8, R0, 0x40, RZ ;  /* 0x0000004000087824 */ /* 0x000fe200078e00ff */
[----:B------:R-:W-:Y:S01]  /*23f0*/  IADD3 R5, RZ, -R10, -R3 ;  /* 0x8000000aff057210 */ /* 0x000fe20007ffe803 */
[----:B------:R-:W-:-:S02]  /*2400*/  UIMAD.WIDE.U32 UR4, UR39, -0x55555555, URZ ;  /* 0xaaaaaaab270478a5 */ /* 0x000fc4000f8e003f */
[----:B------:R-:W-:Y:S01]  /*2410*/  USEL UR6, URZ, 0x1, !UP0 ;  /* 0x000000013f067887 */ /* 0x000fe2000c000000 */
[----:B------:R-:W-:Y:S01]  /*2420*/  LOP3.LUT R3, R8, 0x40, R3, 0xe2, !PT ;  /* 0x0000004008037812 */ /* 0x000fe200078ee203 */
[----:B------:R-:W-:Y:S01]  /*2430*/  IMAD.WIDE R8, R152, 0x100, RZ ;  /* 0x0000010098087825 */ /* 0x000fe200078e02ff */
[----:B------:R-:W-:Y:S01]  /*2440*/  USHF.R.U32.HI UR4, URZ, 0x1, UR5 ;  /* 0x000000013f047899 */ /* 0x000fe20008011605 */
[----:B--2---:R-:W-:Y:S01]  /*2450*/  ISETP.GE.AND P0, PT, R13, R6, PT ;  /* 0x000000060d00720c */ /* 0x004fe20003f06270 */
[----:B------:R-:W-:Y:S01]  /*2460*/  ULOP3.LUT UR38, UR38, UR6, URZ, 0x3c, !UPT ;  /* 0x0000000626267292 */ /* 0x000fe2000f8e3c3f */
[----:B------:R-:W-:Y:S01]  /*2470*/  IMAD R12, R4, -0x2, R6 ;  /* 0xfffffffe040c7824 */ /* 0x000fe200078e0206 */
[----:B------:R-:W-:Y:S01]  /*2480*/  LOP3.LUT R153, R8, R3, R10, 0xfe, !PT ;  /* 0x0000000308997212 */ /* 0x000fe200078efe0a */
[----:B------:R-:W-:Y:S01]  /*2490*/  IMAD.SHL.U32 R6, R18, 0x2, RZ ;  /* 0x0000000212067824 */ /* 0x000fe200078e00ff */
[----:B------:R-:W-:Y:S01]  /*24a0*/  ISETP.GE.OR P0, PT, R15, UR7, P0 ;  /* 0x000000070f007c0c */ /* 0x000fe20008706670 */
[----:B------:R-:W-:Y:S01]  /*24b0*/  IMAD R4, R21, UR8, RZ ;  /* 0x0000000815047c24 */ /* 0x000fe2000f8e02ff */
[----:B------:R-:W-:Y:S01]  /*24c0*/  UIMAD UR39, UR4, -0x3, UR39 ;  /* 0xfffffffd042778a4 */ /* 0x000fe2000f8e0227 */
[----:B------:R-:W-:Y:S01]  /*24d0*/  IMAD R0, R0, -0x40, R5 ;  /* 0xffffffc000007824 */ /* 0x000fe200078e0205 */
[----:B------:R-:W-:Y:S01]  /*24e0*/  LOP3.LUT R6, R13, 0x6, R6, 0xf8, !PT ;  /* 0x000000060d067812 */ /* 0x000fe200078ef806 */
[----:B------:R-:W-:Y:S01]  /*24f0*/  IMAD R11, R23, UR9, R4 ;  /* 0x00000009170b7c24 */ /* 0x000fe2000f8e0204 */
[----:B------:R-:W-:Y:S01]  /*2500*/  @UP1 ULOP3.LUT UR38, UR38, 0x1, UR4, 0x78, !UPT ;  /* 0x0000000126261892 */ /* 0x000fe2000f8e7804 */
[----:B------:R-:W-:Y:S01]  /*2510*/  IMAD.MOV.U32 R152, RZ, RZ, -0x1 ;  /* 0xffffffffff987424 */ /* 0x000fe200078e00ff */
[----:B------:R-:W-:-:S02]  /*2520*/  SHF.R.S32.HI R7, RZ, 0x1f, R6 ;  /* 0x0000001fff077819 */ /* 0x000fc40000011406 */
[----:B------:R-:W-:Y:S01]  /*2530*/  IADD3 R3, -R15, UR7, R0 ;  /* 0x000000070f037c10 */ /* 0x000fe2000fffe100 */
[----:B------:R-:W-:Y:S02]  /*2540*/  IMAD.IADD R0, R12, 0x1, -R13 ;  /* 0x000000010c007824 */ /* 0x000fe400078e0a0d */
[----:B------:R-:W-:-:S05]  /*2550*/  IMAD.WIDE.U32 R4, R23, UR8, R6 ;  /* 0x0000000817047c25 */ /* 0x000fca000f8e0006 */
[----:B------:R-:W-:Y:S02]  /*2560*/  IADD3 R11, R5, R11, RZ ;  /* 0x0000000b050b7210 */ /* 0x000fe40007ffe0ff */
[----:B------:R-:W-:Y:S01]  /*2570*/  MOV R10, R4 ;  /* 0x00000004000a7202 */ /* 0x000fe20000000f00 */
[----:B------:R-:W-:Y:S06]  /*2580*/  @P0 BRA `(.L_x_28) ;  /* 0x0000006400800947 */ /* 0x000fec0003800000 */
[----:B------:R-:W0:Y:S01]  /*2590*/  LDC.64 R4, c[0x0][0x5c8] ;  /* 0x00017200ff047b82 */ /* 0x000e220000000a00 */
[----:B-----5:R-:W-:Y:S01]  /*25a0*/  FSETP.NEU.AND P1, PT, R155, RZ, PT ;  /* 0x000000ff9b00720b */ /* 0x020fe20003f2d000 */
[----:B------:R-:W-:Y:S01]  /*25b0*/  BSSY B0, `(.L_x_28) ;  /* 0x000065d000007945 */ /* 0x000fe20003800000 */
[----:B------:R-:W-:-:S04]  /*25c0*/  ISETP.GT.AND P0, PT, R3, RZ, PT ;  /* 0x000000ff0300720c */ /* 0x000fc80003f04270 */
[----:B------:R-:W-:Y:S01]  /*25d0*/  ISETP.GT.AND P3, PT, R0, RZ, P0 ;  /* 0x000000ff0000720c */ /* 0x000fe20000764270 */
[-C--:B0-----:R-:W-:Y:S02]  /*25e0*/  IMAD R12, R9, R4.reuse, RZ ;  /* 0x00000004090c7224 */ /* 0x081fe400078e02ff */
[----:B------:R-:W-:-:S04]  /*25f0*/  IMAD.WIDE.U32 R168, R153, R4, R10 ;  /* 0x0000000499a87225 */ /* 0x000fc800078e000a */
[----:B------:R-:W-:-:S04]  /*2600*/  IMAD R11, R153, R5, R12 ;  /* 0x00000005990b7224 */ /* 0x000fc800078e020c */
[----:B------:R-:W-:Y:S01]  /*2610*/  IMAD.IADD R171, R169, 0x1, R11 ;  /* 0x00000001a9ab7824 */ /* 0x000fe200078e020b */
[----:B------:R-:W-:Y:S06]  /*2620*/  @!P1 BRA `(.L_x_29) ;  /* 0x0000004800309947 */ /* 0x000fec0003800000 */
[----:B------:R-:W0:Y:S01]  /*2630*/  LDC.64 R14, c[0x0][0x5b8] ;  /* 0x00016e00ff0e7b82 */ /* 0x000e220000000a00 */
[----:B------:R-:W-:-:S07]  /*2640*/  ULDC.64 UR4, c[0x0][0x5c0] ;  /* 0x0001700000047ab9 */ /* 0x000fce0000000a00 */
[----:B------:R-:W1:Y:S08]  /*2650*/  LDC.64 R156, c[0x0][0x5b0] ;  /* 0x00016c00ff9c7b82 */ /* 0x000e700000000a00 */
[----:B------:R-:W2:Y:S01]  /*2660*/  LDC.64 R10, c[0x0][0x5a8] ;  /* 0x00016a00ff0a7b82 */ /* 0x000ea20000000a00 */
[-C--:B0-----:R-:W-:Y:S02]  /*2670*/  IMAD R12, R21, R14.reuse, RZ ;  /* 0x0000000e150c7224 */ /* 0x081fe400078e02ff */
[----:B------:R-:W-:-:S04]  /*2680*/  IMAD.WIDE.U32 R158, R23, R14, R6 ;  /* 0x0000000e179e7225 */ /* 0x000fc800078e0006 */
[----:B------:R-:W-:Y:S01]  /*2690*/  IMAD R15, R23, R15, R12 ;  /* 0x0000000f170f7224 */ /* 0x000fe200078e020c */
[----:B------:R-:W-:Y:S01]  /*26a0*/  MOV R20, R158 ;  /* 0x0000009e00147202 */ /* 0x000fe20000000f00 */
[-C--:B-1----:R-:W-:Y:S02]  /*26b0*/  IMAD R12, R9, R156.reuse, RZ ;  /* 0x0000009c090c7224 */ /* 0x082fe400078e02ff */
[----:B------:R-:W-:Y:S02]  /*26c0*/  IMAD.IADD R21, R159, 0x1, R15 ;  /* 0x000000019f157824 */ /* 0x000fe400078e020f */
[C---:B------:R-:W-:Y:S02]  /*26d0*/  IMAD R167, R153.reuse, R157, R12 ;  /* 0x0000009d99a77224 */ /* 0x040fe400078e020c */
[----:B------:R-:W-:-:S04]  /*26e0*/  IMAD.WIDE.U32 R12, R153, R156, R20 ;  /* 0x0000009c990c7225 */ /* 0x000fc800078e0014 */
[----:B------:R-:W-:Y:S01]  /*26f0*/  IMAD.IADD R13, R13, 0x1, R167 ;  /* 0x000000010d0d7824 */ /* 0x000fe200078e02a7 */
[----:B--2---:R-:W-:-:S04]  /*2700*/  LEA R162, P1, R12, R10, 0x2 ;  /* 0x0000000a0ca27211 */ /* 0x004fc800078210ff */
[----:B------:R-:W-:-:S05]  /*2710*/  LEA.HI.X R163, R12, R11, R13, 0x2, P1 ;  /* 0x0000000b0ca37211 */ /* 0x000fca00008f140d */
[----:B------:R0:W2:Y:S01]  /*2720*/  @P3 LDG.E.LTC128B R174, desc[UR36][R162.64] ;  /* 0x00000024a2ae3981 */ /* 0x0000a2000c1e1920 */
[----:B------:R-:W-:Y:S01]  /*2730*/  IMAD.WIDE.U32 R160, R153, R156, R6 ;  /* 0x0000009c99a07225 */ /* 0x000fe200078e0006 */
[----:B------:R-:W-:Y:S01]  /*2740*/  ISETP.GT.AND P5, PT, R0, 0x1, P0 ;  /* 0x000000010000780c */ /* 0x000fe200007a4270 */
[----:B------:R-:W-:Y:S01]  /*2750*/  BSSY B1, `(.L_x_30) ;  /* 0x0000016000017945 */ /* 0x000fe20003800000 */
[----:B------:R-:W-:Y:S01]  /*2760*/  LEA R12, P1, R168, UR4, 0x2 ;  /* 0x00000004a80c7c11 */ /* 0x000fe2000f8210ff */
[----:B------:R-:W-:-:S03]  /*2770*/  IMAD.IADD R161, R167, 0x1, R161 ;  /* 0x00000001a7a17824 */ /* 0x000fc600078e02a1 */
[----:B------:R-:W-:Y:S01]  /*2780*/  LEA.HI.X R13, R168, UR5, R171, 0x2, P1 ;  /* 0x00000005a80d7c11 */ /* 0x000fe200088f14ab */
[----:B------:R-:W-:Y:S01]  /*2790*/  IMAD.WIDE.U32 R164, R23, R14, R160 ;  /* 0x0000000e17a47225 */ /* 0x000fe200078e00a0 */
[C---:B------:R-:W-:Y:S02]  /*27a0*/  SHF.L.U64.HI R161, R156.reuse, 0x3, R157 ;  /* 0x000000039ca17819 */ /* 0x040fe4000001029d */
[----:B------:R-:W-:Y:S01]  /*27b0*/  SHF.L.U32 R160, R156, 0x3, RZ ;  /* 0x000000039ca07819 */ /* 0x000fe200000006ff */
[----:B------:R-:W-:Y:S01]  /*27c0*/  IMAD.IADD R165, R15, 0x1, R165 ;  /* 0x000000010fa57824 */ /* 0x000fe200078e02a5 */
[----:B0-----:R-:W-:-:S03]  /*27d0*/  LEA R162, P1, R164, R10, 0x2 ;  /* 0x0000000aa4a27211 */ /* 0x001fc600078210ff */
[----:B------:R-:W-:-:S04]  /*27e0*/  IMAD.WIDE.U32 R172, R153, R156, R160 ;  /* 0x0000009c99ac7225 */ /* 0x000fc800078e00a0 */
[----:B------:R-:W-:Y:S02]  /*27f0*/  IMAD.IADD R167, R167, 0x1, R173 ;  /* 0x00000001a7a77824 */ /* 0x000fe400078e02ad */
[----:B--2---:R-:W-:-:S04]  /*2800*/  FMUL R163, R174, R155 ;  /* 0x0000009baea37220 */ /* 0x004fc80000400000 */
[----:B------:R-:W-:Y:S01]  /*2810*/  FFMA R169, R88, R154, R163 ;  /* 0x0000009a58a97223 */ /* 0x000fe200000000a3 */
[----:B------:R-:W-:Y:S02]  /*2820*/  LEA.HI.X R163, R164, R11, R165, 0x2, P1 ;  /* 0x0000000ba4a37211 */ /* 0x000fe400008f14a5 */
[----:B------:R-:W-:Y:S02]  /*2830*/  ISETP.GT.AND P1, PT, R3, 0x8, PT ;  /* 0x000000080300780c */ /* 0x000fe40003f24270 */
[----:B------:R-:W-:Y:S01]  /*2840*/  IADD3 R164, P4, R158, R172, RZ ;  /* 0x000000ac9ea47210 */ /* 0x000fe20007f9e0ff */
[----:B------:R0:W-:Y:S01]  /*2850*/  @P3 STG.E desc[UR36][R12.64], R169 ;  /* 0x000000a90c003986 */ /* 0x0001e2000c101924 */
[----:B------:R-:W-:Y:S02]  /*2860*/  ISETP.GT.AND P2, PT, R0, RZ, P1 ;  /* 0x000000ff0000720c */ /* 0x000fe40000f44270 */
[----:B------:R-:W-:Y:S02]  /*2870*/  LEA R170, P3, R164, R10, 0x2 ;  /* 0x0000000aa4aa7211 */ /* 0x000fe400078610ff */
[----:B------:R-:W-:Y:S01]  /*2880*/  IADD3.X R165, R167, R21, RZ, P4, !PT ;  /* 0x00000015a7a57210 */ /* 0x000fe200027fe4ff */
[----:B------:R-:W-:Y:S10]  /*2890*/  @!P5 BRA `(.L_x_31) ;  /* 0x000000000004d947 */ /* 0x000ff40003800000 */
[----:B------:R1:W5:Y:S02]  /*28a0*/  LDG.E.LTC128B R174, desc[UR36][R162.64+0x4] ;  /* 0x00000424a2ae7981 */ /* 0x000364000c1e1920 */
.L_x_31:
[----:B------:R-:W-:Y:S05]  /*28b0*/  BSYNC B1 ;  /* 0x0000000000017941 */ /* 0x000fea0003800000 */
.L_x_30:
[----:B-----5:R-:W-:Y:S01]  /*28c0*/  FMUL R88, R174, R155 ;  /* 0x0000009bae587220 */ /* 0x020fe20000400000 */
[----:B------:R-:W-:-:S03]  /*28d0*/  LEA.HI.X R171, R164, R11, R165, 0x2, P3 ;  /* 0x0000000ba4ab7211 */ /* 0x000fc600018f14a5 */
[----:B------:R-:W-:-:S05]  /*28e0*/  FFMA R175, R89, R154, R88 ;  /* 0x0000009a59af7223 */ /* 0x000fca0000000058 */
[----:B------:R2:W-:Y:S04]  /*28f0*/  @P5 STG.E desc[UR36][R12.64+0x4], R175 ;  /* 0x000004af0c005986 */ /* 0x0005e8000c101924 */
[----:B------:R-:W3:Y:S01]  /*2900*/  @P2 LDG.E.LTC128B R174, desc[UR36][R170.64] ;  /* 0x00000024aaae2981 */ /* 0x000ee2000c1e1920 */
[----:B------:R-:W-:Y:S01]  /*2910*/  IADD3 R172, P3, R6, R172, RZ ;  /* 0x000000ac06ac7210 */ /* 0x000fe20007f7e0ff */
[C---:B------:R-:W-:Y:S01]  /*2920*/  IMAD.SHL.U32 R165, R4.reuse, 0x20, RZ ;  /* 0x0000002004a57824 */ /* 0x040fe200078e00ff */
[----:B------:R-:W-:Y:S03]  /*2930*/  BSSY B1, `(.L_x_32) ;  /* 0x000000f000017945 */ /* 0x000fe60003800000 */
[----:B------:R-:W-:Y:S01]  /*2940*/  IMAD.X R173, R7, 0x1, R167, P3 ;  /* 0x0000000107ad7824 */ /* 0x000fe200018e06a7 */
[----:B------:R-:W-:-:S02]  /*2950*/  SHF.L.U64.HI R167, R4, 0x5, R5 ;  /* 0x0000000504a77819 */ /* 0x000fc40000010205 */
[----:B------:R-:W-:Y:S01]  /*2960*/  IADD3 R168, P4, R165, R12, RZ ;  /* 0x0000000ca5a87210 */ /* 0x000fe20007f9e0ff */
[----:B------:R-:W-:Y:S01]  /*2970*/  IMAD.WIDE.U32 R172, R23, R14, R172 ;  /* 0x0000000e17ac7225 */ /* 0x000fe200078e00ac */
[----:B------:R-:W-:-:S03]  /*2980*/  ISETP.GT.AND P3, PT, R0, 0x1, P1 ;  /* 0x000000010000780c */ /* 0x000fc60000f64270 */
[----:B0-----:R-:W-:Y:S01]  /*2990*/  IMAD.X R169, R167, 0x1, R13, P4 ;  /* 0x00000001a7a97824 */ /* 0x001fe200020e060d */
[----:B------:R-:W-:Y:S02]  /*29a0*/  IADD3 R89, R15, R173, RZ ;  /* 0x000000ad0f597210 */ /* 0x000fe40007ffe0ff */
[----:B------:R-:W-:-:S04]  /*29b0*/  LEA R88, P5, R172, R10, 0x2 ;  /* 0x0000000aac587211 */ /* 0x000fc800078a10ff */
[----:B------:R-:W-:Y:S01]  /*29c0*/  LEA.HI.X R89, R172, R11, R89, 0x2, P5 ;  /* 0x0000000bac597211 */ /* 0x000fe200028f1459 */
[----:B---3--:R-:W-:-:S04]  /*29d0*/  FMUL R173, R174, R155 ;  /* 0x0000009baead7220 */ /* 0x008fc80000400000 */
[----:B------:R-:W-:-:S05]  /*29e0*/  FFMA R173, R90, R154, R173 ;  /* 0x0000009a5aad7223 */ /* 0x000fca00000000ad */
[----:B------:R2:W-:Y:S01]  /*29f0*/  @P2 STG.E desc[UR36][R168.64], R173 ;  /* 0x000000ada8002986 */ /* 0x0005e2000c101924 */
[----:B------:R-:W-:Y:S05]  /*2a00*/  @!P3 BRA `(.L_x_33) ;  /* 0x000000000004b947 */ /* 0x000fea0003800000 */
[----:B------:R0:W5:Y:S02]  /*2a10*/  LDG.E.LTC128B R174, desc[UR36][R88.64+0x4] ;  /* 0x0000042458ae7981 */ /* 0x000164000c1e1920 */
.L_x_33:
[----:B------:R-:W-:Y:S05]  /*2a20*/  BSYNC B1 ;  /* 0x0000000000017941 */ /* 0x000fea0003800000 */
.L_x_32:
[----:B-----5:R-:W-:Y:S01]  /*2a30*/  FMUL R90, R174, R155 ;  /* 0x0000009bae5a7220 */ /* 0x020fe20000400000 */
[----:B------:R-:W-:Y:S01]  /*2a40*/  ISETP.GT.AND P2, PT, R0, 0x8, P0 ;  /* 0x000000080000780c */ /* 0x000fe20000744270 */
[----:B------:R-:W-:Y:S02]  /*2a50*/  BSSY B1, `(.L_x_34) ;  /* 0x0000007000017945 */ /* 0x000fe40003800000 */
[----:B------:R-:W-:Y:S01]  /*2a60*/  FFMA R171, R91, R154, R90 ;  /* 0x0000009a5bab7223 */ /* 0x000fe2000000005a */
[----:B------:R-:W-:Y:S01]  /*2a70*/  @P3 IMAD.MOV.U32 R90, RZ, RZ, R168 ;  /* 0x000000ffff5a3224 */ /* 0x000fe200078e00a8 */
[----:B------:R-:W-:-:S05]  /*2a80*/  @P3 MOV R91, R169 ;  /* 0x000000a9005b3202 */ /* 0x000fca0000000f00 */
[----:B------:R3:W-:Y:S03]  /*2a90*/  @P3 STG.E desc[UR36][R90.64+0x4], R171 ;  /* 0x000004ab5a003986 */ /* 0x0007e6000c101924 */
[----:B------:R-:W-:Y:S05]  /*2aa0*/  @!P2 BRA `(.L_x_35) ;  /* 0x000000000004a947 */ /* 0x000fea0003800000 */
[----:B------:R4:W5:Y:S02]  /*2ab0*/  LDG.E.LTC128B R174, desc[UR36][R162.64+0x20] ;  /* 0x00002024a2ae7981 */ /* 0x000964000c1e1920 */
.L_x_35:
[----:B------:R-:W-:Y:S05]  /*2ac0*/  BSYNC B1 ;  /* 0x0000000000017941 */ /* 0x000fea0003800000 */
.L_x_34:
[----:B---3-5:R-:W-:Y:S01]  /*2ad0*/  FMUL R91, R174, R155 ;  /* 0x0000009bae5b7220 */ /* 0x028fe20000400000 */
[----:B------:R-:W-:Y:S01]  /*2ae0*/  ISETP.GT.AND P3, PT, R0, 0x9, P0 ;  /* 0x000000090000780c */ /* 0x000fe20000764270 */
[----:B------:R-:W-:Y:S02]  /*2af0*/  BSSY B1, `(.L_x_36) ;  /* 0x0000005000017945 */ /* 0x000fe40003800000 */
[----:B------:R-:W-:-:S05]  /*2b00*/  FFMA R91, R92, R154, R91 ;  /* 0x0000009a5c5b7223 */ /* 0x000fca000000005b */
[----:B------:R3:W-:Y:S05]  /*2b10*/  @P2 STG.E desc[UR36][R12.64+0x20], R91 ;  /* 0x0000205b0c002986 */ /* 0x0007ea000c101924 */
[----:B------:R-:W-:Y:S05]  /*2b20*/  @!P3 BRA `(.L_x_37) ;  /* 0x000000000004b947 */ /* 0x000fea0003800000 */
[----:B------:R0:W5:Y:S02]  /*2b30*/  LDG.E.LTC128B R174, desc[UR36][R162.64+0x24] ;  /* 0x00002424a2ae7981 */ /* 0x000164000c1e1920 */
.L_x_37:
[----:B------:R-:W-:Y:S05]  /*2b40*/  BSYNC B1 ;  /* 0x0000000000017941 */ /* 0x000fea0003800000 */
.L_x_36:
[----:B-----5:R-:W-:Y:S01]  /*2b50*/  FMUL R90, R174, R155 ;  /* 0x0000009bae5a7220 */ /* 0x020fe20000400000 */
[----:B------:R-:W-:Y:S01]  /*2b60*/  ISETP.GT.AND P2, PT, R0, 0x8, P1 ;  /* 0x000000080000780c */ /* 0x000fe20000f44270 */
[----:B------:R-:W-:Y:S02]  /*2b70*/  BSSY B1, `(.L_x_38) ;  /* 0x0000005000017945 */ /* 0x000fe40003800000 */
[----:B------:R-:W-:-:S05]  /*2b80*/  FFMA R93, R93, R154, R90 ;  /* 0x0000009a5d5d7223 */ /* 0x000fca000000005a */
[----:B------:R0:W-:Y:S05]  /*2b90*/  @P3 STG.E desc[UR36][R12.64+0x24], R93 ;  /* 0x0000245d0c003986 */ /* 0x0001ea000c101924 */
[----:B------:R-:W-:Y:S05]  /*2ba0*/  @!P2 BRA `(.L_x_39) ;  /* 0x000000000004a947 */ /* 0x000fea0003800000 */
[----:B------:R0:W5:Y:S02]  /*2bb0*/  LDG.E.LTC128B R174, desc[UR36][R88.64+0x20] ;  /* 0x0000202458ae7981 */ /* 0x000164000c1e1920 */
.L_x_39:
[----:B------:R-:W-:Y:S05]  /*2bc0*/  BSYNC B1 ;  /* 0x0000000000017941 */ /* 0x000fea0003800000 */
.L_x_38:
[----:B---3-5:R-:W-:Y:S01]  /*2bd0*/  FMUL R91, R174, R155 ;  /* 0x0000009bae5b7220 */ /* 0x028fe20000400000 */
[----:B------:R-:W-:Y:S01]  /*2be0*/  @P2 IMAD.MOV.U32 R90, RZ, RZ, R168 ;  /* 0x000000ffff5a2224 */ /* 0x000fe200078e00a8 */
[----:B------:R-:W-:Y:S01]  /*2bf0*/  ISETP.GT.AND P3, PT, R0, 0x9, P1 ;  /* 0x000000090000780c */ /* 0x000fe20000f64270 */
[----:B------:R-:W-:Y:S01]  /*2c00*/  BSSY B1, `(.L_x_40) ;  /* 0x0000006000017945 */ /* 0x000fe20003800000 */
[----:B0-----:R-:W-:Y:S01]  /*2c10*/  FFMA R93, R94, R154, R91 ;  /* 0x0000009a5e5d7223 */ /* 0x001fe2000000005b */
[----:B------:R-:W-:-:S05]  /*2c20*/  @P2 IMAD.MOV.U32 R91, RZ, RZ, R169 ;  /* 0x000000ffff5b2224 */ /* 0x000fca00078e00a9 */
[----:B------:R0:W-:Y:S05]  /*2c30*/  @P2 STG.E desc[UR36][R90.64+0x20], R93 ;  /* 0x0000205d5a002986 */ /* 0x0001ea000c101924 */
[----:B------:R-:W-:Y:S05]  /*2c40*/  @!P3 BRA `(.L_x_41) ;  /* 0x000000000004b947 */ /* 0x000fea0003800000 */
[----:B------:R3:W5:Y:S02]  /*2c50*/  LDG.E.LTC128B R174, desc[UR36][R88.64+0x24] ;  /* 0x0000242458ae7981 */ /* 0x000764000c1e1920 */
.L_x_41:
[----:B------:R-:W-:Y:S05]  /*2c60*/  BSYNC B1 ;  /* 0x0000000000017941 */ /* 0x000fea0003800000 */
.L_x_40:
[----:B0----5:R-:W-:Y:S01]  /*2c70*/  FMUL R90, R174, R155 ;  /* 0x0000009bae5a7220 */ /* 0x021fe20000400000 */
[----:B------:R-:W-:Y:S01]  /*2c80*/  @P3 IMAD.MOV.U32 R91, RZ, RZ, R169 ;  /* 0x000000ffff5b3224 */ /* 0x000fe200078e00a9 */
[----:B------:R-:W-:Y:S01]  /*2c90*/  ISETP.GT.AND P2, PT, R0, 0x10, P0 ;  /* 0x000000100000780c */ /* 0x000fe20000744270 */
[----:B------:R-:W-:Y:S01]  /*2ca0*/  BSSY B1, `(.L_x_42) ;  /* 0x0000006000017945 */ /* 0x000fe20003800000 */
[----:B------:R-:W-:Y:S01]  /*2cb0*/  FFMA R95, R95, R154, R90 ;  /* 0x0000009a5f5f7223 */ /* 0x000fe2000000005a */
[----:B------:R-:W-:-:S05]  /*2cc0*/  @P3 MOV R90, R168 ;  /* 0x000000a8005a3202 */ /* 0x000fca0000000f00 */
[----:B------:R0:W-:Y:S05]  /*2cd0*/  @P3 STG.E desc[UR36][R90.64+0x24], R95 ;  /* 0x0000245f5a003986 */ /* 0x0001ea000c101924 */
[----:B------:R-:W-:Y:S05]  /*2ce0*/  @!P2 BRA `(.L_x_43) ;  /* 0x000000000004a947 */ /* 0x000fea0003800000 */
[----:B------:R0:W5:Y:S02]  /*2cf0*/  LDG.E.LTC128B R174, desc[UR36][R162.64+0x40] ;  /* 0x00004024a2ae7981 */ /* 0x000164000c1e1920 */
.L_x_43:
[----:B------:R-:W-:Y:S05]  /*2d00*/  BSYNC B1 ;  /* 0x0000000000017941 */ /* 0x000fea0003800000 */
.L_x_42:
[----:B0----5:R-:W-:Y:S01]  /*2d10*/  FMUL R91, R174, R155 ;  /* 0x0000009bae5b7220 */ /* 0x021fe20000400000 */
[----:B------:R-:W-:Y:S01]  /*2d20*/  ISETP.GT.AND P3, PT, R0, 0x11, P0 ;  /* 0x000000110000780c */ /* 0x000fe20000764270 */
[----:B------:R-:W-:Y:S02]  /*2d30*/  BSSY B1, `(.L_x_44) ;  /* 0x0000005000017945 */ /* 0x000fe40003800000 */
[----:B------:R-:W-:-:S05]  /*2d40*/  FFMA R91, R96, R154, R91 ;  /* 0x0000009a605b7223 */ /* 0x000fca000000005b */
[----:B------:R0:W-:Y:S05]  /*2d50*/  @P2 STG.E desc[UR36][R12.64+0x40], R91 ;  /* 0x0000405b0c002986 */ /* 0x0001ea000c101924 */
[----:B------:R-:W-:Y:S05]  /*2d60*/  @!P3 BRA `(.L_x_45) ;  /* 0x000000000004b947 */ /* 0x000fea0003800000 */
[----:B------:R0:W5:Y:S02]  /*2d70*/  LDG.E.LTC128B R174, desc[UR36][R162.64+0x44] ;  /* 0x00004424a2ae7981 */ /* 0x000164000c1e1920 */
.L_x_45:
[----:B------:R-:W-:Y:S05]  /*2d80*/  BSYNC B1 ;  /* 0x0000000000017941 */ /* 0x000fea0003800000 */
.L_x_44:
[----:B-----5:R-:W-:Y:S01]  /*2d90*/  FMUL R90, R174, R155 ;  /* 0x0000009bae5a7220 */ /* 0x020fe20000400000 */
[----:B------:R-:W-:Y:S01]  /*2da0*/  ISETP.GT.AND P2, PT, R0, 0x10, P1 ;  /* 0x000000100000780c */ /* 0x000fe20000f44270 */
[----:B------:R-:W-:Y:S02]  /*2db0*/  BSSY B1, `(.L_x_46) ;  /* 0x0000005000017945 */ /* 0x000fe40003800000 */
[----:B------:R-:W-:-:S05]  /*2dc0*/  FFMA R97, R97, R154, R90 ;  /* 0x0000009a61617223 */ /* 0x000fca000000005a */
[----:B------:R0:W-:Y:S05]  /*2dd0*/  @P3 STG.E desc[UR36][R12.64+0x44], R97 ;  /* 0x000044610c003986 */ /* 0x0001ea000c101924 */
[----:B------:R-:W-:Y:S05]  /*2de0*/  @!P2 BRA `(.L_x_47) ;  /* 0x000000000004a947 */ /* 0x000fea0003800000 */
[----:B------:R0:W5:Y:S02]  /*2df0*/  LDG.E.LTC128B R174, desc[UR36][R88.64+0x40] ;  /* 0x0000402458ae7981 */ /* 0x000164000c1e1920 */
.L_x_47:
[----:B------:R-:W-:Y:S05]  /*2e00*/  BSYNC B1 ;  /* 0x0000000000017941 */ /* 0x000fea0003800000 */
.L_x_46:
        /* <DEDUP_REMOVED lines=9> */
.L_x_49:
[----:B------:R-:W-:Y:S05]  /*2ea0*/  BSYNC B1 ;  /* 0x0000000000017941 */ /* 0x000fea0003800000 */
.L_x_48:
[----:B0----5:R-:W-:Y:S01]  /*2eb0*/  FMUL R90, R174, R155 ;  /* 0x0000009bae5a7220 */ /* 0x021fe20000400000 */
[----:B------:R-:W-:Y:S01]  /*2ec0*/  @P3 IMAD.MOV.U32 R91, RZ, RZ, R169 ;  /* 0x000000ffff5b3224 */ /* 0x000fe200078e00a9 */
[----:B------:R-:W-:Y:S01]  /*2ed0*/  ISETP.GT.AND P2, PT, R0, 0x18, P0 ;  /* 0x000000180000780c */ /* 0x000fe20000744270 */
[----:B------:R-:W-:Y:S01]  /*2ee0*/  BSSY B1, `(.L_x_50) ;  /* 0x0000006000017945 */ /* 0x000fe20003800000 */
[----:B------:R-:W-:Y:S01]  /*2ef0*/  FFMA R99, R99, R154, R90 ;  /* 0x0000009a63637223 */ /* 0x000fe2000000005a */
[----:B------:R-:W-:-:S05]  /*2f00*/  @P3 IMAD.MOV.U32 R90, RZ, RZ, R168 ;  /* 0x000000ffff5a3224 */ /* 0x000fca00078e00a8 */
[----:B------:R0:W-:Y:S05]  /*2f10*/  @P3 STG.E desc[UR36][R90.64+0x44], R99 ;  /* 0x000044635a003986 */ /* 0x0001ea000c101924 */
[----:B------:R-:W-:Y:S05]  /*2f20*/  @!P2 BRA `(.L_x_51) ;  /* 0x000000000004a947 */ /* 0x000fea0003800000 */
[----:B------:R0:W5:Y:S02]  /*2f30*/  LDG.E.LTC128B R174, desc[UR36][R162.64+0x60] ;  /* 0x00006024a2ae7981 */ /* 0x000164000c1e1920 */
.L_x_51:
[----:B------:R-:W-:Y:S05]  /*2f40*/  BSYNC B1 ;  /* 0x0000000000017941 */ /* 0x000fea0003800000 */
.L_x_50:
[----:B0----5:R-:W-:Y:S01]  /*2f50*/  FMUL R91, R174, R155 ;  /* 0x0000009bae5b7220 */ /* 0x021fe20000400000 */
[----:B------:R-:W-:Y:S01]  /*2f60*/  ISETP.GT.AND P3, PT, R0, 0x19, P0 ;  /* 0x000000190000780c */ /* 0x000fe20000764270 */
[----:B------:R-:W-:Y:S02]  /*2f70*/  BSSY B1, `(.L_x_52) ;  /* 0x0000005000017945 */ /* 0x000fe40003800000 */
[----:B------:R-:W-:-:S05]  /*2f80*/  FFMA R91, R100, R154, R91 ;  /* 0x0000009a645b7223 */ /* 0x000fca000000005b */
[----:B------:R0:W-:Y:S05]  /*2f90*/  @P2 STG.E desc[UR36][R12.64+0x60], R91 ;  /* 0x0000605b0c002986 */ /* 0x0001ea000c101924 */
[----:B------:R-:W-:Y:S05]  /*2fa0*/  @!P3 BRA `(.L_x_53) ;  /* 0x000000000004b947 */ /* 0x000fea0003800000 */
[----:B------:R0:W5:Y:S02]  /*2fb0*/  LDG.E.LTC128B R174, desc[UR36][R162.64+0x64] ;  /* 0x00006424a2ae7981 */ /* 0x000164000c1e1920 */
.L_x_53:
[----:B------:R-:W-:Y:S05]  /*2fc0*/  BSYNC B1 ;  /* 0x0000000000017941 */ /* 0x000fea0003800000 */
.L_x_52:
[----:B-----5:R-:W-:Y:S01]  /*2fd0*/  FMUL R90, R174, R155 ;  /* 0x0000009bae5a7220 */ /* 0x020fe20000400000 */
[----:B------:R-:W-:Y:S01]  /*2fe0*/  ISETP.GT.AND P2, PT, R0, 0x18, P1 ;  /* 0x000000180000780c */ /* 0x000fe20000f44270 */
[----:B------:R-:W-:Y:S02]  /*2ff0*/  BSSY B1, `(.L_x_54) ;  /* 0x0000005000017945 */ /* 0x000fe40003800000 */
[----:B------:R-:W-:-:S05]  /*3000*/  FFMA R101, R101, R154, R90 ;  /* 0x0000009a65657223 */ /* 0x000fca000000005a */
[----:B------:R0:W-:Y:S05]  /*3010*/  @P3 STG.E desc[UR36][R12.64+0x64], R101 ;  /* 0x000064650c003986 */ /* 0x0001ea000c101924 */
[----:B------:R-:W-:Y:S05]  /*3020*/  @!P2 BRA `(.L_x_55) ;  /* 0x000000000004a947 */ /* 0x000fea0003800000 */
[----:B------:R0:W5:Y:S02]  /*3030*/  LDG.E.LTC128B R174, desc[UR36][R88.64+0x60] ;  /* 0x0000602458ae7981 */ /* 0x000164000c1e1920 */
.L_x_55:
[----:B------:R-:W-:Y:S05]  /*3040*/  BSYNC B1 ;  /* 0x0000000000017941 */ /* 0x000fea0003800000 */
.L_x_54:
[----:B0----5:R-:W-:Y:S01]  /*3050*/  FMUL R91, R174, R155 ;  /* 0x0000009bae5b7220 */ /* 0x021fe20000400000 */
[----:B------:R-:W-:Y:S01]  /*3060*/  @P2 MOV R90, R168 ;  /* 0x000000a8005a2202 */ /* 0x000fe20000000f00 */
[----:B------:R-:W-:Y:S01]  /*3070*/  BSSY B1, `(.L_x_56) ;  /* 0x0000007000017945 */ /* 0x000fe20003800000 */
[----:B------:R-:W-:Y:S01]  /*3080*/  ISETP.GT.AND P3, PT, R0, 0x19, P1 ;  /* 0x000000190000780c */ /* 0x000fe20000f64270 */
[----:B------:R-:W-:Y:S01]  /*3090*/  FFMA R93, R102, R154, R91 ;  /* 0x0000009a665d7223 */ /* 0x000fe2000000005b */
[----:B------:R-:W-:-:S05]  /*30a0*/  @P2 IMAD.MOV.U32 R91, RZ, RZ, R169 ;  /* 0x000000ffff5b2224 */ /* 0x000fca00078e00a9 */
[----:B------:R0:W-:Y:S06]  /*30b0*/  @P2 STG.E desc[UR36][R90.64+0x60], R93 ;  /* 0x0000605d5a002986 */ /* 0x0001ec000c101924 */
[----:B------:R-:W-:Y:S05]  /*30c0*/  @!P3 BRA `(.L_x_57) ;  /* 0x000000000004b947 */ /* 0x000fea0003800000 */
[----:B------:R0:W5:Y:S02]  /*30d0*/  LDG.E.LTC128B R174, desc[UR36][R88.64+0x64] ;  /* 0x0000642458ae7981 */ /* 0x000164000c1e1920 */
.L_x_57:
[----:B------:R-:W-:Y:S05]  /*30e0*/  BSYNC B1 ;  /* 0x0000000000017941 */ /* 0x000fea0003800000 */
.L_x_56:
        /* <DEDUP_REMOVED lines=9> */
.L_x_59:
[----:B------:R-:W-:Y:S05]  /*3180*/  BSYNC B1 ;  /* 0x0000000000017941 */ /* 0x000fea0003800000 */
.L_x_58:
[----:B0----5:R-:W-:Y:S01]  /*3190*/  FMUL R91, R174, R155 ;  /* 0x0000009bae5b7220 */ /* 0x021fe20000400000 */
[----:B------:R-:W-:Y:S01]  /*31a0*/  ISETP.GT.AND P3, PT, R0, 0x21, P0 ;  /* 0x000000210000780c */ /* 0x000fe20000764270 */
[----:B------:R-:W-:Y:S02]  /*31b0*/  BSSY B1, `(.L_x_60) ;  /* 0x0000005000017945 */ /* 0x000fe40003800000 */
[----:B------:R-:W-:-:S05]  /*31c0*/  FFMA R91, R104, R154, R91 ;  /* 0x0000009a685b7223 */ /* 0x000fca000000005b */
[----:B------:R0:W-:Y:S05]  /*31d0*/  @P2 STG.E desc[UR36][R12.64+0x80], R91 ;  /* 0x0000805b0c002986 */ /* 0x0001ea000c101924 */
[----:B------:R-:W-:Y:S05]  /*31e0*/  @!P3 BRA `(.L_x_61) ;  /* 0x000000000004b947 */ /* 0x000fea0003800000 */
[----:B------:R0:W5:Y:S02]  /*31f0*/  LDG.E.LTC128B R174, desc[UR36][R162.64+0x84] ;  /* 0x00008424a2ae7981 */ /* 0x000164000c1e1920 */
.L_x_61:
[----:B------:R-:W-:Y:S05]  /*3200*/  BSYNC B1 ;  /* 0x0000000000017941 */ /* 0x000fea0003800000 */
.L_x_60:
[----:B-----5:R-:W-:Y:S01]  /*3210*/  FMUL R90, R174, R155 ;  /* 0x0000009bae5a7220 */ /* 0x020fe20000400000 */
[----:B------:R-:W-:Y:S01]  /*3220*/  ISETP.GT.AND P2, PT, R0, 0x20, P1 ;  /* 0x000000200000780c */ /* 0x000fe20000f44270 */
[----:B------:R-:W-:Y:S02]  /*3230*/  BSSY B1, `(.L_x_62) ;  /* 0x0000005000017945 */ /* 0x000fe40003800000 */
[----:B------:R-:W-:-:S05]  /*3240*/  FFMA R105, R105, R154, R90 ;  /* 0x0000009a69697223 */ /* 0x000fca000000005a */
[----:B------:R0:W-:Y:S05]  /*3250*/  @P3 STG.E desc[UR36][R12.64+0x84], R105 ;  /* 0x000084690c003986 */ /* 0x0001ea000c101924 */
[----:B------:R-:W-:Y:S05]  /*3260*/  @!P2 BRA `(.L_x_63) ;  /* 0x000000000004a947 */ /* 0x000fea0003800000 */
[----:B------:R0:W5:Y:S02]  /*3270*/  LDG.E.LTC128B R174, desc[UR36][R88.64+0x80] ;  /* 0x0000802458ae7981 */ /* 0x000164000c1e1920 */
.L_x_63:
[----:B------:R-:W-:Y:S05]  /*3280*/  BSYNC B1 ;  /* 0x0000000000017941 */ /* 0x000fea0003800000 */
.L_x_62:
        /* <DEDUP_REMOVED lines=9> */
.L_x_65:
[----:B------:R-:W-:Y:S05]  /*3320*/  BSYNC B1 ;  /* 0x0000000000017941 */ /* 0x000fea0003800000 */
.L_x_64:
        /* <DEDUP_REMOVED lines=9> */
.L_x_67:
[----:B------:R-:W-:Y:S05]  /*33c0*/  BSYNC B1 ;  /* 0x0000000000017941 */ /* 0x000fea0003800000 */
.L_x_66:
[----:B0----5:R-:W-:Y:S01]  /*33d0*/  FMUL R91, R174, R155 ;  /* 0x0000009bae5b7220 */ /* 0x021fe20000400000 */
[----:B------:R-:W-:Y:S01]  /*33e0*/  ISETP.GT.AND P3, PT, R0, 0x29, P0 ;  /* 0x000000290000780c */ /* 0x000fe20000764270 */
[----:B------:R-:W-:Y:S02]  /*33f0*/  BSSY B1, `(.L_x_68) ;  /* 0x0000005000017945 */ /* 0x000fe40003800000 */
[----:B------:R-:W-:-:S05]  /*3400*/  FFMA R91, R108, R154, R91 ;  /* 0x0000009a6c5b7223 */ /* 0x000fca000000005b */
[----:B------:R0:W-:Y:S05]  /*3410*/  @P2 STG.E desc[UR36][R12.64+0xa0], R91 ;  /* 0x0000a05b0c002986 */ /* 0x0001ea000c101924 */
[----:B------:R-:W-:Y:S05]  /*3420*/  @!P3 BRA `(.L_x_69) ;  /* 0x000000000004b947 */ /* 0x000fea0003800000 */
[----:B------:R0:W5:Y:S02]  /*3430*/  LDG.E.LTC128B R174, desc[UR36][R162.64+0xa4] ;  /* 0x0000a424a2ae7981 */ /* 0x000164000c1e1920 */
.L_x_69:
[----:B------:R-:W-:Y:S05]  /*3440*/  BSYNC B1 ;  /* 0x0000000000017941 */ /* 0x000fea0003800000 */
.L_x_68:
[----:B-----5:R-:W-:Y:S01]  /*3450*/  FMUL R90, R174, R155 ;  /* 0x0000009bae5a7220 */ /* 0x020fe20000400000 */
[----:B------:R-:W-:Y:S01]  /*3460*/  ISETP.GT.AND P2, PT, R0, 0x28, P1 ;  /* 0x000000280000780c */ /* 0x000fe20000f44270 */
[----:B------:R-:W-:Y:S02]  /*3470*/  BSSY B1, `(.L_x_70) ;  /* 0x0000005000017945 */ /* 0x000fe40003800000 */
[----:B------:R-:W-:-:S05]  /*3480*/  FFMA R109, R109, R154, R90 ;  /* 0x0000009a6d6d7223 */ /* 0x000fca000000005a */
[----:B------:R0:W-:Y:S05]  /*3490*/  @P3 STG.E desc[UR36][R12.64+0xa4], R109 ;  /* 0x0000a46d0c003986 */ /* 0x0001ea000c101924 */
[----:B------:R-:W-:Y:S05]  /*34a0*/  @!P2 BRA `(.L_x_71) ;  /* 0x000000000004a947 */ /* 0x000fea0003800000 */
[----:B------:R0:W5:Y:S02]  /*34b0*/  LDG.E.LTC128B R174, desc[UR36][R88.64+0xa0] ;  /* 0x0000a02458ae7981 */ /* 0x000164000c1e1920 */
.L_x_71:
[----:B------:R-:W-:Y:S05]  /*34c0*/  BSYNC B1 ;  /* 0x0000000000017941 */ /* 0x000fea0003800000 */
.L_x_70:
        /* <DEDUP_REMOVED lines=9> */
.L_x_73:
[----:B------:R-:W-:Y:S05]  /*3560*/  BSYNC B1 ;  /* 0x0000000000017941 */ /* 0x000fea0003800000 */
.L_x_72:
        /* <DEDUP_REMOVED lines=9> */
.L_x_75:
[----:B------:R-:W-:Y:S05]  /*3600*/  BSYNC B1 ;  /* 0x0000000000017941 */ /* 0x000fea0003800000 */
.L_x_74:
[----:B0----5:R-:W-:Y:S01]  /*3610*/  FMUL R91, R174, R155 ;  /* 0x0000009bae5b7220 */ /* 0x021fe20000400000 */
[----:B------:R-:W-:Y:S01]  /*3620*/  ISETP.GT.AND P3, PT, R0, 0x31, P0 ;  /* 0x000000310000780c */ /* 0x000fe20000764270 */
[----:B------:R-:W-:Y:S02]  /*3630*/  BSSY B1, `(.L_x_76) ;  /* 0x0000005000017945 */ /* 0x000fe40003800000 */
[----:B------:R-:W-:-:S05]  /*3640*/  FFMA R91, R112, R154, R91 ;  /* 0x0000009a705b7223 */ /* 0x000fca000000005b */
[----:B------:R0:W-:Y:S05]  /*3650*/  @P2 STG.E desc[UR36][R12.64+0xc0], R91 ;  /* 0x0000c05b0c002986 */ /* 0x0001ea000c101924 */
[----:B------:R-:W-:Y:S05]  /*3660*/  @!P3 BRA `(.L_x_77) ;  /* 0x000000000004b947 */ /* 0x000fea0003800000 */
[----:B------:R0:W5:Y:S02]  /*3670*/  LDG.E.LTC128B R174, desc[UR36][R162.64+0xc4] ;  /* 0x0000c424a2ae7981 */ /* 0x000164000c1e1920 */
.L_x_77:
[----:B------:R-:W-:Y:S05]  /*3680*/  BSYNC B1 ;  /* 0x0000000000017941 */ /* 0x000fea0003800000 */
.L_x_76:
[----:B-----5:R-:W-:Y:S01]  /*3690*/  FMUL R90, R174, R155 ;  /* 0x0000009bae5a7220 */ /* 0x020fe20000400000 */
[----:B------:R-:W-:Y:S01]  /*36a0*/  ISETP.GT.AND P2, PT, R0, 0x30, P1 ;  /* 0x000000300000780c */ /* 0x000fe20000f44270 */
[----:B------:R-:W-:Y:S02]  /*36b0*/  BSSY B1, `(.L_x_78) ;  /* 0x0000005000017945 */ /* 0x000fe40003800000 */
[----:B------:R-:W-:-:S05]  /*36c0*/  FFMA R113, R113, R154, R90 ;  /* 0x0000009a71717223 */ /* 0x000fca000000005a */
[----:B------:R0:W-:Y:S05]  /*36d0*/  @P3 STG.E desc[UR36][R12.64+0xc4], R113 ;  /* 0x0000c4710c003986 */ /* 0x0001ea000c101924 */
[----:B------:R-:W-:Y:S05]  /*36e0*/  @!P2 BRA `(.L_x_79) ;  /* 0x000000000004a947 */ /* 0x000fea0003800000 */
[----:B------:R0:W5:Y:S02]  /*36f0*/  LDG.E.LTC128B R174, desc[UR36][R88.64+0xc0] ;  /* 0x0000c02458ae7981 */ /* 0x000164000c1e1920 */
.L_x_79:
[----:B------:R-:W-:Y:S05]  /*3700*/  BSYNC B1 ;  /* 0x0000000000017941 */ /* 0x000fea0003800000 */
.L_x_78:
        /* <DEDUP_REMOVED lines=9> */
.L_x_81:
[----:B------:R-:W-:Y:S05]  /*37a0*/  BSYNC B1 ;  /* 0x0000000000017941 */ /* 0x000fea0003800000 */
.L_x_80:
        /* <DEDUP_REMOVED lines=9> */
.L_x_83:
[----:B------:R-:W-:Y:S05]  /*3840*/  BSYNC B1 ;  /* 0x0000000000017941 */ /* 0x000fea0003800000 */
.L_x_82:
[----:B0----5:R-:W-:Y:S01]  /*3850*/  FMUL R91, R174, R155 ;  /* 0x0000009bae5b7220 */ /* 0x021fe20000400000 */
[----:B------:R-:W-:Y:S01]  /*3860*/  ISETP.GT.AND P3, PT, R0, 0x39, P0 ;  /* 0x000000390000780c */ /* 0x000fe20000764270 */
[----:B------:R-:W-:Y:S02]  /*3870*/  BSSY B1, `(.L_x_84) ;  /* 0x0000005000017945 */ /* 0x000fe40003800000 */
[----:B------:R-:W-:-:S05]  /*3880*/  FFMA R91, R116, R154, R91 ;  /* 0x0000009a745b7223 */ /* 0x000fca000000005b */
[----:B------:R0:W-:Y:S05]  /*3890*/  @P2 STG.E desc[UR36][R12.64+0xe0], R91 ;  /* 0x0000e05b0c002986 */ /* 0x0001ea000c101924 */
[----:B------:R-:W-:Y:S05]  /*38a0*/  @!P3 BRA `(.L_x_85) ;  /* 0x000000000004b947 */ /* 0x000fea0003800000 */
[----:B------:R0:W5:Y:S02]  /*38b0*/  LDG.E.LTC128B R174, desc[UR36][R162.64+0xe4] ;  /* 0x0000e424a2ae7981 */ /* 0x000164000c1e1920 */
.L_x_85:
[----:B------:R-:W-:Y:S05]  /*38c0*/  BSYNC B1 ;  /* 0x0000000000017941 */ /* 0x000fea0003800000 */
.L_x_84:
[----:B-----5:R-:W-:Y:S01]  /*38d0*/  FMUL R90, R174, R155 ;  /* 0x0000009bae5a7220 */ /* 0x020fe20000400000 */
[----:B------:R-:W-:Y:S01]  /*38e0*/  ISETP.GT.AND P2, PT, R0, 0x38, P1 ;  /* 0x000000380000780c */ /* 0x000fe20000f44270 */
[----:B------:R-:W-:Y:S02]  /*38f0*/  BSSY B1, `(.L_x_86) ;  /* 0x0000005000017945 */ /* 0x000fe40003800000 */
[----:B------:R-:W-:-:S05]  /*3900*/  FFMA R117, R117, R154, R90 ;  /* 0x0000009a75757223 */ /* 0x000fca000000005a */
[----:B------:R0:W-:Y:S05]  /*3910*/  @P3 STG.E desc[UR36][R12.64+0xe4], R117 ;  /* 0x0000e4750c003986 */ /* 0x0001ea000c101924 */
[----:B------:R-:W-:Y:S05]  /*3920*/  @!P2 BRA `(.L_x_87) ;  /* 0x000000000004a947 */ /* 0x000fea0003800000 */
[----:B------:R0:W5:Y:S02]  /*3930*/  LDG.E.LTC128B R174, desc[UR36][R88.64+0xe0] ;  /* 0x0000e02458ae7981 */ /* 0x000164000c1e1920 */
.L_x_87:
[----:B------:R-:W-:Y:S05]  /*3940*/  BSYNC B1 ;  /* 0x0000000000017941 */ /* 0x000fea0003800000 */
.L_x_86:
        /* <DEDUP_REMOVED lines=9> */
.L_x_89:
[----:B------:R-:W-:Y:S05]  /*39e0*/  BSYNC B1 ;  /* 0x0000000000017941 */ /* 0x000fea0003800000 */
.L_x_88:
        /* <DEDUP_REMOVED lines=9> */
.L_x_91:
[----:B------:R-:W-:Y:S05]  /*3a80*/  BSYNC B1 ;  /* 0x0000000000017941 */ /* 0x000fea0003800000 */
.L_x_90:
[----:B0----5:R-:W-:Y:S01]  /*3a90*/  FMUL R91, R174, R155 ;  /* 0x0000009bae5b7220 */ /* 0x021fe20000400000 */
[----:B------:R-:W-:Y:S01]  /*3aa0*/  ISETP.GT.AND P3, PT, R0, 0x41, P0 ;  /* 0x000000410000780c */ /* 0x000fe20000764270 */
[----:B------:R-:W-:Y:S02]  /*3ab0*/  BSSY B1, `(.L_x_92) ;  /* 0x0000005000017945 */ /* 0x000fe40003800000 */
[----:B------:R-:W-:-:S05]  /*3ac0*/  FFMA R91, R120, R154, R91 ;  /* 0x0000009a785b7223 */ /* 0x000fca000000005b */
[----:B------:R0:W-:Y:S05]  /*3ad0*/  @P2 STG.E desc[UR36][R12.64+0x100], R91 ;  /* 0x0001005b0c002986 */ /* 0x0001ea000c101924 */
[----:B------:R-:W-:Y:S05]  /*3ae0*/  @!P3 BRA `(.L_x_93) ;  /* 0x000000000004b947 */ /* 0x000fea0003800000 */
[----:B------:R0:W5:Y:S02]  /*3af0*/  LDG.E.LTC128B R174, desc[UR36][R162.64+0x104] ;  /* 0x00010424a2ae7981 */ /* 0x000164000c1e1920 */
.L_x_93:
[----:B------:R-:W-:Y:S05]  /*3b00*/  BSYNC B1 ;  /* 0x0000000000017941 */ /* 0x000fea0003800000 */
.L_x_92:
[----:B-----5:R-:W-:Y:S01]  /*3b10*/  FMUL R90, R174, R155 ;  /* 0x0000009bae5a7220 */ /* 0x020fe20000400000 */
[----:B------:R-:W-:Y:S01]  /*3b20*/  ISETP.GT.AND P2, PT, R0, 0x40, P1 ;  /* 0x000000400000780c */ /* 0x000fe20000f44270 */
[----:B------:R-:W-:Y:S02]  /*3b30*/  BSSY B1, `(.L_x_94) ;  /* 0x0000005000017945 */ /* 0x000fe40003800000 */
[----:B------:R-:W-:-:S05]  /*3b40*/  FFMA R121, R121, R154, R90 ;  /* 0x0000009a79797223 */ /* 0x000fca000000005a */
[----:B------:R0:W-:Y:S05]  /*3b50*/  @P3 STG.E desc[UR36][R12.64+0x104], R121 ;  /* 0x000104790c003986 */ /* 0x0001ea000c101924 */
[----:B------:R-:W-:Y:S05]  /*3b60*/  @!P2 BRA `(.L_x_95) ;  /* 0x000000000004a947 */ /* 0x000fea0003800000 */
[----:B------:R0:W5:Y:S02]  /*3b70*/  LDG.E.LTC128B R174, desc[UR36][R88.64+0x100] ;  /* 0x0001002458ae7981 */ /* 0x000164000c1e1920 */
.L_x_95:
[----:B------:R-:W-:Y:S05]  /*3b80*/  BSYNC B1 ;  /* 0x0000000000017941 */ /* 0x000fea0003800000 */
.L_x_94:
        /* <DEDUP_REMOVED lines=9> */
.L_x_97:
[----:B------:R-:W-:Y:S05]  /*3c20*/  BSYNC B1 ;  /* 0x0000000000017941 */ /* 0x000fea0003800000 */
.L_x_96:
        /* <DEDUP_REMOVED lines=9> */
.L_x_99:
[----:B------:R-:W-:Y:S05]  /*3cc0*/  BSYNC B1 ;  /* 0x0000000000017941 */ /* 0x000fea0003800000 */
.L_x_98:
[----:B0----5:R-:W-:Y:S01]  /*3cd0*/  FMUL R91, R174, R155 ;  /* 0x0000009bae5b7220 */ /* 0x021fe20000400000 */
[----:B------:R-:W-:Y:S01]  /*3ce0*/  ISETP.GT.AND P3, PT, R0, 0x49, P0 ;  /* 0x000000490000780c */ /* 0x000fe20000764270 */
[----:B------:R-:W-:Y:S02]  /*3cf0*/  BSSY B1, `(.L_x_100) ;  /* 0x0000005000017945 */ /* 0x000fe40003800000 */
[----:B------:R-:W-:-:S05]  /*3d00*/  FFMA R91, R124, R154, R91 ;  /* 0x0000009a7c5b7223 */ /* 0x000fca000000005b */
[----:B------:R0:W-:Y:S05]  /*3d10*/  @P2 STG.E desc[UR36][R12.64+0x120], R91 ;  /* 0x0001205b0c002986 */ /* 0x0001ea000c101924 */
[----:B------:R-:W-:Y:S05]  /*3d20*/  @!P3 BRA `(.L_x_101) ;  /* 0x000000000004b947 */ /* 0x000fea0003800000 */
[----:B------:R0:W5:Y:S02]  /*3d30*/  LDG.E.LTC128B R174, desc[UR36][R162.64+0x124] ;  /* 0x00012424a2ae7981 */ /* 0x000164000c1e1920 */
.L_x_101:
[----:B------:R-:W-:Y:S05]  /*3d40*/  BSYNC B1 ;  /* 0x0000000000017941 */ /* 0x000fea0003800000 */
.L_x_100:
[----:B-----5:R-:W-:Y:S01]  /*3d50*/  FMUL R90, R174, R155 ;  /* 0x0000009bae5a7220 */ /* 0x020fe20000400000 */
[----:B------:R-:W-:Y:S01]  /*3d60*/  ISETP.GT.AND P2, PT, R0, 0x48, P1 ;  /* 0x000000480000780c */ /* 0x000fe20000f44270 */
[----:B------:R-:W-:Y:S02]  /*3d70*/  BSSY B1, `(.L_x_102) ;  /* 0x0000005000017945 */ /* 0x000fe40003800000 */
[----:B------:R-:W-:-:S05]  /*3d80*/  FFMA R125, R125, R154, R90 ;  /* 0x0000009a7d7d7223 */ /* 0x000fca000000005a */
[----:B------:R0:W-:Y:S05]  /*3d90*/  @P3 STG.E desc[UR36][R12.64+0x124], R125 ;  /* 0x0001247d0c003986 */ /* 0x0001ea000c101924 */
[----:B------:R-:W-:Y:S05]  /*3da0*/  @!P2 BRA `(.L_x_103) ;  /* 0x000000000004a947 */ /* 0x000fea0003800000 */
[----:B------:R0:W5:Y:S02]  /*3db0*/  LDG.E.LTC128B R174, desc[UR36][R88.64+0x120] ;  /* 0x0001202458ae7981 */ /* 0x000164000c1e1920 */
.L_x_103:
[----:B------:R-:W-:Y:S05]  /*3dc0*/  BSYNC B1 ;  /* 0x0000000000017941 */ /* 0x000fea0003800000 */
.L_x_102:
        /* <DEDUP_REMOVED lines=9> */
.L_x_105:
[----:B------:R-:W-:Y:S05]  /*3e60*/  BSYNC B1 ;  /* 0x0000000000017941 */ /* 0x000fea0003800000 */
.L_x_104:
        /* <DEDUP_REMOVED lines=9> */
.L_x_107:
[----:B------:R-:W-:Y:S05]  /*3f00*/  BSYNC B1 ;  /* 0x0000000000017941 */ /* 0x000fea0003800000 */
.L_x_106:
[----:B0----5:R-:W-:Y:S01]  /*3f10*/  FMUL R91, R174, R155 ;  /* 0x0000009bae5b7220 */ /* 0x021fe20000400000 */
[----:B------:R-:W-:Y:S01]  /*3f20*/  ISETP.GT.AND P3, PT, R0, 0x51, P0 ;  /* 0x000000510000780c */ /* 0x000fe20000764270 */
[----:B------:R-:W-:Y:S02]  /*3f30*/  BSSY B1, `(.L_x_108) ;  /* 0x0000005000017945 */ /* 0x000fe40003800000 */
[----:B------:R-:W-:-:S05]  /*3f40*/  FFMA R91, R128, R154, R91 ;  /* 0x0000009a805b7223 */ /* 0x000fca000000005b */
[----:B------:R0:W-:Y:S05]  /*3f50*/  @P2 STG.E desc[UR36][R12.64+0x140], R91 ;  /* 0x0001405b0c002986 */ /* 0x0001ea000c101924 */
[----:B------:R-:W-:Y:S05]  /*3f60*/  @!P3 BRA `(.L_x_109) ;  /* 0x000000000004b947 */ /* 0x000fea0003800000 */
[----:B------:R0:W5:Y:S02]  /*3f70*/  LDG.E.LTC128B R174, desc[UR36][R162.64+0x144] ;  /* 0x00014424a2ae7981 */ /* 0x000164000c1e1920 */
.L_x_109:
[----:B------:R-:W-:Y:S05]  /*3f80*/  BSYNC B1 ;  /* 0x0000000000017941 */ /* 0x000fea0003800000 */
.L_x_108:
[----:B-----5:R-:W-:Y:S01]  /*3f90*/  FMUL R90, R174, R155 ;  /* 0x0000009bae5a7220 */ /* 0x020fe20000400000 */
[----:B------:R-:W-:Y:S01]  /*3fa0*/  ISETP.GT.AND P2, PT, R0, 0x50, P1 ;  /* 0x000000500000780c */ /* 0x000fe20000f44270 */
[----:B------:R-:W-:Y:S02]  /*3fb0*/  BSSY B1, `(.L_x_110) ;  /* 0x0000005000017945 */ /* 0x000fe40003800000 */
[----:B------:R-:W-:-:S05]  /*3fc0*/  FFMA R129, R129, R154, R90 ;  /* 0x0000009a81817223 */ /* 0x000fca000000005a */
[----:B------:R0:W-:Y:S05]  /*3fd0*/  @P3 STG.E desc[UR36][R12.64+0x144], R129 ;  /* 0x000144810c003986 */ /* 0x0001ea000c101924 */
[----:B------:R-:W-:Y:S05]  /*3fe0*/  @!P2 BRA `(.L_x_111) ;  /* 0x000000000004a947 */ /* 0x000fea0003800000 */
[----:B------:R0:W5:Y:S02]  /*3ff0*/  LDG.E.LTC128B R174, desc[UR36][R88.64+0x140] ;  /* 0x0001402458ae7981 */ /* 0x000164000c1e1920 */
.L_x_111:
[----:B------:R-:W-:Y:S05]  /*4000*/  BSYNC B1 ;  /* 0x0000000000017941 */ /* 0x000fea0003800000 */
.L_x_110:
        /* <DEDUP_REMOVED lines=9> */
.L_x_113:
[----:B------:R-:W-:Y:S05]  /*40a0*/  BSYNC B1 ;  /* 0x0000000000017941 */ /* 0x000fea0003800000 */
.L_x_112:
        /* <DEDUP_REMOVED lines=9> */
.L_x_115:
[----:B------:R-:W-:Y:S05]  /*4140*/  BSYNC B1 ;  /* 0x0000000000017941 */ /* 0x000fea0003800000 */
.L_x_114:
[----:B0----5:R-:W-:Y:S01]  /*4150*/  FMUL R91, R174, R155 ;  /* 0x0000009bae5b7220 */ /* 0x021fe20000400000 */
[----:B------:R-:W-:Y:S01]  /*4160*/  ISETP.GT.AND P3, PT, R0, 0x59, P0 ;  /* 0x000000590000780c */ /* 0x000fe20000764270 */
[----:B------:R-:W-:Y:S02]  /*4170*/  BSSY B1, `(.L_x_116) ;  /* 0x0000005000017945 */ /* 0x000fe40003800000 */
[----:B------:R-:W-:-:S05]  /*4180*/  FFMA R91, R132, R154, R91 ;  /* 0x0000009a845b7223 */ /* 0x000fca000000005b */
[----:B------:R0:W-:Y:S05]  /*4190*/  @P2 STG.E desc[UR36][R12.64+0x160], R91 ;  /* 0x0001605b0c002986 */ /* 0x0001ea000c101924 */
[----:B------:R-:W-:Y:S05]  /*41a0*/  @!P3 BRA `(.L_x_117) ;  /* 0x000000000004b947 */ /* 0x000fea0003800000 */
[----:B------:R0:W5:Y:S02]  /*41b0*/  LDG.E.LTC128B R174, desc[UR36][R162.64+0x164] ;  /* 0x00016424a2ae7981 */ /* 0x000164000c1e1920 */
.L_x_117:
[----:B------:R-:W-:Y:S05]  /*41c0*/  BSYNC B1 ;  /* 0x0000000000017941 */ /* 0x000fea0003800000 */
.L_x_116:
[----:B-----5:R-:W-:Y:S01]  /*41d0*/  FMUL R90, R174, R155 ;  /* 0x0000009bae5a7220 */ /* 0x020fe20000400000 */
[----:B------:R-:W-:Y:S01]  /*41e0*/  ISETP.GT.AND P2, PT, R0, 0x58, P1 ;  /* 0x000000580000780c */ /* 0x000fe20000f44270 */
[----:B------:R-:W-:Y:S02]  /*41f0*/  BSSY B1, `(.L_x_118) ;  /* 0x0000005000017945 */ /* 0x000fe40003800000 */
[----:B------:R-:W-:-:S05]  /*4200*/  FFMA R133, R133, R154, R90 ;  /* 0x0000009a85857223 */ /* 0x000fca000000005a */
[----:B------:R0:W-:Y:S05]  /*4210*/  @P3 STG.E desc[UR36][R12.64+0x164], R133 ;  /* 0x000164850c003986 */ /* 0x0001ea000c101924 */
[----:B------:R-:W-:Y:S05]  /*4220*/  @!P2 BRA `(.L_x_119) ;  /* 0x000000000004a947 */ /* 0x000fea0003800000 */
[----:B------:R0:W5:Y:S02]  /*4230*/  LDG.E.LTC128B R174, desc[UR36][R88.64+0x160] ;  /* 0x0001602458ae7981 */ /* 0x000164000c1e1920 */
.L_x_119:
[----:B------:R-:W-:Y:S05]  /*4240*/  BSYNC B1 ;  /* 0x0000000000017941 */ /* 0x000fea0003800000 */
.L_x_118:
        /* <DEDUP_REMOVED lines=9> */
.L_x_121:
[----:B------:R-:W-:Y:S05]  /*42e0*/  BSYNC B1 ;  /* 0x0000000000017941 */ /* 0x000fea0003800000 */
.L_x_120:
        /* <DEDUP_REMOVED lines=9> */
.L_x_123:
[----:B------:R-:W-:Y:S05]  /*4380*/  BSYNC B1 ;  /* 0x0000000000017941 */ /* 0x000fea0003800000 */
.L_x_122:
[----:B0----5:R-:W-:Y:S01]  /*4390*/  FMUL R91, R174, R155 ;  /* 0x0000009bae5b7220 */ /* 0x021fe20000400000 */
[----:B------:R-:W-:Y:S01]  /*43a0*/  ISETP.GT.AND P3, PT, R0, 0x61, P0 ;  /* 0x000000610000780c */ /* 0x000fe20000764270 */
[----:B------:R-:W-:Y:S02]  /*43b0*/  BSSY B1, `(.L_x_124) ;  /* 0x0000005000017945 */ /* 0x000fe40003800000 */
[----:B------:R-:W-:-:S05]  /*43c0*/  FFMA R91, R136, R154, R91 ;  /* 0x0000009a885b7223 */ /* 0x000fca000000005b */
[----:B------:R0:W-:Y:S05]  /*43d0*/  @P2 STG.E desc[UR36][R12.64+0x180], R91 ;  /* 0x0001805b0c002986 */ /* 0x0001ea000c101924 */
[----:B------:R-:W-:Y:S05]  /*43e0*/  @!P3 BRA `(.L_x_125) ;  /* 0x000000000004b947 */ /* 0x000fea0003800000 */
[----:B------:R0:W5:Y:S02]  /*43f0*/  LDG.E.LTC128B R174, desc[UR36][R162.64+0x184] ;  /* 0x00018424a2ae7981 */ /* 0x000164000c1e1920 */
.L_x_125:
[----:B------:R-:W-:Y:S05]  /*4400*/  BSYNC B1 ;  /* 0x0000000000017941 */ /* 0x000fea0003800000 */
.L_x_124:
[----:B-----5:R-:W-:Y:S01]  /*4410*/  FMUL R90, R174, R155 ;  /* 0x0000009bae5a7220 */ /* 0x020fe20000400000 */
[----:B------:R-:W-:Y:S01]  /*4420*/  ISETP.GT.AND P2, PT, R0, 0x60, P1 ;  /* 0x000000600000780c */ /* 0x000fe20000f44270 */
[----:B------:R-:W-:Y:S02]  /*4430*/  BSSY B1, `(.L_x_126) ;  /* 0x0000005000017945 */ /* 0x000fe40003800000 */
[----:B------:R-:W-:-:S05]  /*4440*/  FFMA R137, R137, R154, R90 ;  /* 0x0000009a89897223 */ /* 0x000fca000000005a */
[----:B------:R0:W-:Y:S05]  /*4450*/  @P3 STG.E desc[UR36][R12.64+0x184], R137 ;  /* 0x000184890c003986 */ /* 0x0001ea000c101924 */
[----:B------:R-:W-:Y:S05]  /*4460*/  @!P2 BRA `(.L_x_127) ;  /* 0x000000000004a947 */ /* 0x000fea0003800000 */
[----:B------:R0:W5:Y:S02]  /*4470*/  LDG.E.LTC128B R174, desc[UR36][R88.64+0x180] ;  /* 0x0001802458ae7981 */ /* 0x000164000c1e1920 */
.L_x_127:
[----:B------:R-:W-:Y:S05]  /*4480*/  BSYNC B1 ;  /* 0x0000000000017941 */ /* 0x000fea0003800000 */
.L_x_126:
        /* <DEDUP_REMOVED lines=9> */
.L_x_129:
[----:B------:R-:W-:Y:S05]  /*4520*/  BSYNC B1 ;  /* 0x0000000000017941 */ /* 0x000fea0003800000 */
.L_x_128:
        /* <DEDUP_REMOVED lines=9> */
.L_x_131:
[----:B------:R-:W-:Y:S05]  /*45c0*/  BSYNC B1 ;  /* 0x0000000000017941 */ /* 0x000fea0003800000 */
.L_x_130:
[----:B0----5:R-:W-:Y:S01]  /*45d0*/  FMUL R91, R174, R155 ;  /* 0x0000009bae5b7220 */ /* 0x021fe20000400000 */
[----:B------:R-:W-:Y:S01]  /*45e0*/  ISETP.GT.AND P3, PT, R0, 0x69, P0 ;  /* 0x000000690000780c */ /* 0x000fe20000764270 */
[----:B------:R-:W-:Y:S02]  /*45f0*/  BSSY B1, `(.L_x_132) ;  /* 0x0000005000017945 */ /* 0x000fe40003800000 */
[----:B------:R-:W-:-:S05]  /*4600*/  FFMA R91, R140, R154, R91 ;  /* 0x0000009a8c5b7223 */ /* 0x000fca000000005b */
[----:B------:R0:W-:Y:S05]  /*4610*/  @P2 STG.E desc[UR36][R12.64+0x1a0], R91 ;  /* 0x0001a05b0c002986 */ /* 0x0001ea000c101924 */
[----:B------:R-:W-:Y:S05]  /*4620*/  @!P3 BRA `(.L_x_133) ;  /* 0x000000000004b947 */ /* 0x000fea0003800000 */
[----:B------:R0:W5:Y:S02]  /*4630*/  LDG.E.LTC128B R174, desc[UR36][R162.64+0x1a4] ;  /* 0x0001a424a2ae7981 */ /* 0x000164000c1e1920 */
.L_x_133:
[----:B------:R-:W-:Y:S05]  /*4640*/  BSYNC B1 ;  /* 0x0000000000017941 */ /* 0x000fea0003800000 */
.L_x_132:
[----:B-----5:R-:W-:Y:S01]  /*4650*/  FMUL R90, R174, R155 ;  /* 0x0000009bae5a7220 */ /* 0x020fe20000400000 */
[----:B------:R-:W-:Y:S01]  /*4660*/  ISETP.GT.AND P2, PT, R0, 0x68, P1 ;  /* 0x000000680000780c */ /* 0x000fe20000f44270 */
[----:B------:R-:W-:Y:S02]  /*4670*/  BSSY B1, `(.L_x_134) ;  /* 0x0000005000017945 */ /* 0x000fe40003800000 */
[----:B------:R-:W-:-:S05]  /*4680*/  FFMA R141, R141, R154, R90 ;  /* 0x0000009a8d8d7223 */ /* 0x000fca000000005a */
[----:B------:R0:W-:Y:S05]  /*4690*/  @P3 STG.E desc[UR36][R12.64+0x1a4], R141 ;  /* 0x0001a48d0c003986 */ /* 0x0001ea000c101924 */
[----:B------:R-:W-:Y:S05]  /*46a0*/  @!P2 BRA `(.L_x_135) ;  /* 0x000000000004a947 */ /* 0x000fea0003800000 */
[----:B------:R0:W5:Y:S02]  /*46b0*/  LDG.E.LTC128B R174, desc[UR36][R88.64+0x1a0] ;  /* 0x0001a02458ae7981 */ /* 0x000164000c1e1920 */
.L_x_135:
[----:B------:R-:W-:Y:S05]  /*46c0*/  BSYNC B1 ;  /* 0x0000000000017941 */ /* 0x000fea0003800000 */
.L_x_134:
        /* <DEDUP_REMOVED lines=9> */
.L_x_137:
[----:B------:R-:W-:Y:S05]  /*4760*/  BSYNC B1 ;  /* 0x0000000000017941 */ /* 0x000fea0003800000 */
.L_x_136:
        /* <DEDUP_REMOVED lines=9> */
.L_x_139:
[----:B------:R-:W-:Y:S05]  /*4800*/  BSYNC B1 ;  /* 0x0000000000017941 */ /* 0x000fea0003800000 */
.L_x_138:
[----:B0----5:R-:W-:Y:S01]  /*4810*/  FMUL R91, R174, R155 ;  /* 0x0000009bae5b7220 */ /* 0x021fe20000400000 */
[----:B------:R-:W-:Y:S01]  /*4820*/  ISETP.GT.AND P3, PT, R0, 0x71, P0 ;  /* 0x000000710000780c */ /* 0x000fe20000764270 */
[----:B------:R-:W-:Y:S02]  /*4830*/  BSSY B1, `(.L_x_140) ;  /* 0x0000005000017945 */ /* 0x000fe40003800000 */
[----:B------:R-:W-:-:S05]  /*4840*/  FFMA R91, R144, R154, R91 ;  /* 0x0000009a905b7223 */ /* 0x000fca000000005b */
[----:B------:R0:W-:Y:S05]  /*4850*/  @P2 STG.E desc[UR36][R12.64+0x1c0], R91 ;  /* 0x0001c05b0c002986 */ /* 0x0001ea000c101924 */
[----:B------:R-:W-:Y:S05]  /*4860*/  @!P3 BRA `(.L_x_141) ;  /* 0x000000000004b947 */ /* 0x000fea0003800000 */
[----:B------:R0:W5:Y:S02]  /*4870*/  LDG.E.LTC128B R174, desc[UR36][R162.64+0x1c4] ;  /* 0x0001c424a2ae7981 */ /* 0x000164000c1e1920 */
.L_x_141:
[----:B------:R-:W-:Y:S05]  /*4880*/  BSYNC B1 ;  /* 0x0000000000017941 */ /* 0x000fea0003800000 */
.L_x_140:
[----:B-----5:R-:W-:Y:S01]  /*4890*/  FMUL R90, R174, R155 ;  /* 0x0000009bae5a7220 */ /* 0x020fe20000400000 */
[----:B------:R-:W-:Y:S01]  /*48a0*/  ISETP.GT.AND P2, PT, R0, 0x70, P1 ;  /* 0x000000700000780c */ /* 0x000fe20000f44270 */
[----:B------:R-:W-:Y:S02]  /*48b0*/  BSSY B1, `(.L_x_142) ;  /* 0x0000005000017945 */ /* 0x000fe40003800000 */
[----:B------:R-:W-:-:S05]  /*48c0*/  FFMA R145, R145, R154, R90 ;  /* 0x0000009a91917223 */ /* 0x000fca000000005a */
[----:B------:R0:W-:Y:S05]  /*48d0*/  @P3 STG.E desc[UR36][R12.64+0x1c4], R145 ;  /* 0x0001c4910c003986 */ /* 0x0001ea000c101924 */
[----:B------:R-:W-:Y:S05]  /*48e0*/  @!P2 BRA `(.L_x_143) ;  /* 0x000000000004a947 */ /* 0x000fea0003800000 */
[----:B------:R0:W5:Y:S02]  /*48f0*/  LDG.E.LTC128B R174, desc[UR36][R88.64+0x1c0] ;  /* 0x0001c02458ae7981 */ /* 0x000164000c1e1920 */
.L_x_143:
[----:B------:R-:W-:Y:S05]  /*4900*/  BSYNC B1 ;  /* 0x0000000000017941 */ /* 0x000fea0003800000 */
.L_x_142:
        /* <DEDUP_REMOVED lines=9> */
.L_x_145:
[----:B------:R-:W-:Y:S05]  /*49a0*/  BSYNC B1 ;  /* 0x0000000000017941 */ /* 0x000fea0003800000 */
.L_x_144:
        /* <DEDUP_REMOVED lines=9> */
.L_x_147:
[----:B------:R-:W-:Y:S05]  /*4a40*/  BSYNC B1 ;  /* 0x0000000000017941 */ /* 0x000fea0003800000 */
.L_x_146:
[----:B0----5:R-:W-:Y:S01]  /*4a50*/  FMUL R91, R174, R155 ;  /* 0x0000009bae5b7220 */ /* 0x021fe20000400000 */
[----:B------:R-:W-:Y:S01]  /*4a60*/  ISETP.GT.AND P0, PT, R0, 0x79, P0 ;  /* 0x000000790000780c */ /* 0x000fe20000704270 */
[----:B------:R-:W-:Y:S01]  /*4a70*/  BSSY B1, `(.L_x_148) ;  /* 0x0000006000017945 */ /* 0x000fe20003800000 */
[----:B------:R-:W-:Y:S01]  /*4a80*/  IADD3 R153, P2, R153, 0x80, RZ ;  /* 0x0000008099997810 */ /* 0x000fe20007f5e0ff */
[----:B------:R-:W-:-:S05]  /*4a90*/  FFMA R91, R148, R154, R91 ;  /* 0x0000009a945b7223 */ /* 0x000fca000000005b */
[----:B------:R0:W-:Y:S05]  /*4aa0*/  @P4 STG.E desc[UR36][R12.64+0x1e0], R91 ;  /* 0x0001e05b0c004986 */ /* 0x0001ea000c101924 */
[----:B------:R-:W-:Y:S05]  /*4ab0*/  @!P0 BRA `(.L_x_149) ;  /* 0x0000000000048947 */ /* 0x000fea0003800000 */
[----:B------:R0:W5:Y:S02]  /*4ac0*/  LDG.E.LTC128B R174, desc[UR36][R162.64+0x1e4] ;  /* 0x0001e424a2ae7981 */ /* 0x000164000c1e1920 */
.L_x_149:
[----:B------:R-:W-:Y:S05]  /*4ad0*/  BSYNC B1 ;  /* 0x0000000000017941 */ /* 0x000fea0003800000 */
.L_x_148:
[----:B------:R-:W-:Y:S01]  /*4ae0*/  IADD3.X R9, RZ, R9, RZ, P2, !PT ;  /* 0x00000009ff097210 */ /* 0x000fe200017fe4ff */
[----:B-----5:R-:W-:Y:S01]  /*4af0*/  FMUL R8, R174, R155 ;  /* 0x0000009bae087220 */ /* 0x020fe20000400000 */
[----:B------:R-:W-:Y:S01]  /*4b00*/  ISETP.GT.AND P2, PT, R0, 0x78, P1 ;  /* 0x000000780000780c */ /* 0x000fe20000f44270 */
[----:B------:R-:W-:Y:S02]  /*4b10*/  BSSY B1, `(.L_x_150) ;  /* 0x0000008000017945 */ /* 0x000fe40003800000 */
[----:B------:R-:W-:Y:S01]  /*4b20*/  FFMA R149, R149, R154, R8 ;  /* 0x0000009a95957223 */ /* 0x000fe20000000008 */
[----:B------:R-:W-:Y:S02]  /*4b30*/  IMAD R90, R9, R156, RZ ;  /* 0x0000009c095a7224 */ /* 0x000fe400078e02ff */
[----:B------:R-:W-:Y:S02]  /*4b40*/  @P0 IMAD.MOV.U32 R8, RZ, RZ, R12 ;  /* 0x000000ffff080224 */ /* 0x000fe400078e000c */
[----:B------:R-:W-:-:S05]  /*4b50*/  @P0 IMAD.MOV.U32 R9, RZ, RZ, R13 ;  /* 0x000000ffff090224 */ /* 0x000fca00078e000d */
[----:B------:R0:W-:Y:S01]  /*4b60*/  @P0 STG.E desc[UR36][R8.64+0x1e4], R149 ;  /* 0x0001e49508000986 */ /* 0x0001e2000c101924 */
[----:B------:R-:W-:Y:S05]  /*4b70*/  @!P2 BRA `(.L_x_151) ;  /* 0x000000000004a947 */ /* 0x000fea0003800000 */
[----:B------:R0:W5:Y:S02]  /*4b80*/  LDG.E.LTC128B R174, desc[UR36][R88.64+0x1e0] ;  /* 0x0001e02458ae7981 */ /* 0x000164000c1e1920 */
.L_x_151:
[----:B------:R-:W-:Y:S05]  /*4b90*/  BSYNC B1 ;  /* 0x0000000000017941 */ /* 0x000fea0003800000 */
.L_x_150:
[----:B0----5:R-:W-:Y:S01]  /*4ba0*/  FMUL R9, R174, R155 ;  /* 0x0000009bae097220 */ /* 0x021fe20000400000 */
[----:B------:R-:W-:Y:S01]  /*4bb0*/  @P2 MOV R8, R168 ;  /* 0x000000a800082202 */ /* 0x000fe20000000f00 */
[----:B------:R-:W-:Y:S01]  /*4bc0*/  IMAD R93, R153, R157, R90 ;  /* 0x0000009d995d7224 */ /* 0x000fe200078e025a */
[----:B------:R-:W-:Y:S01]  /*4bd0*/  ISETP.GT.AND P1, PT, R0, 0x79, P1 ;  /* 0x000000790000780c */ /* 0x000fe20000f24270 */
[----:B------:R-:W-:Y:S01]  /*4be0*/  FFMA R95, R150, R154, R9 ;  /* 0x0000009a965f7223 */ /* 0x000fe20000000009 */
[----:B------:R-:W-:Y:S01]  /*4bf0*/  @P2 IMAD.MOV.U32 R9, RZ, RZ, R169 ;  /* 0x000000ffff092224 */ /* 0x000fe200078e00a9 */
[----:B------:R-:W-:Y:S01]  /*4c00*/  ISETP.GT.AND P0, PT, R3, 0x80, PT ;  /* 0x000000800300780c */ /* 0x000fe20003f04270 */
[----:B------:R-:W-:Y:S01]  /*4c10*/  IMAD.WIDE.U32 R90, R153, R156, R20 ;  /* 0x0000009c995a7225 */ /* 0x000fe200078e0014 */
[----:B------:R-:W-:Y:S02]  /*4c20*/  BSSY B1, `(.L_x_152) ;  /* 0x0000006000017945 */ /* 0x000fe40003800000 */
[----:B------:R0:W-:Y:S01]  /*4c30*/  @P2 STG.E desc[UR36][R8.64+0x1e0], R95 ;  /* 0x0001e05f08002986 */ /* 0x0001e2000c101924 */
[----:B------:R-:W-:Y:S01]  /*4c40*/  ISETP.GT.AND P5, PT, R0, RZ, P0 ;  /* 0x000000ff0000720c */ /* 0x000fe200007a4270 */
[----:B------:R-:W-:-:S04]  /*4c50*/  IMAD.IADD R92, R91, 0x1, R93 ;  /* 0x000000015b5c7824 */ /* 0x000fc800078e025d */
[----:B------:R-:W-:Y:S08]  /*4c60*/  @!P1 BRA `(.L_x_153) ;  /* 0x0000000000049947 */ /* 0x000ff00003800000 */
[----:B------:R0:W5:Y:S02]  /*4c70*/  LDG.E.LTC128B R174, desc[UR36][R88.64+0x1e4] ;  /* 0x0001e42458ae7981 */ /* 0x000164000c1e1920 */
.L_x_153:
[----:B------:R-:W-:Y:S05]  /*4c80*/  BSYNC B1 ;  /* 0x0000000000017941 */ /* 0x000fea0003800000 */
.L_x_152:
[----:B0--3-5:R-:W-:Y:S01]  /*4c90*/  FMUL R88, R174, R155 ;  /* 0x0000009bae587220 */ /* 0x029fe20000400000 */
[----:B------:R-:W-:-:S03]  /*4ca0*/  LEA R8, P2, R90, R10, 0x2 ;  /* 0x0000000a5a087211 */ /* 0x000fc600078410ff */
[----:B------:R-:W-:Y:S01]  /*4cb0*/  FFMA R151, R151, R154, R88 ;  /* 0x0000009a97977223 */ /* 0x000fe20000000058 */
[----:B------:R-:W-:-:S04]  /*4cc0*/  LEA.HI.X R9, R90, R11, R92, 0x2, P2 ;  /* 0x0000000b5a097211 */ /* 0x000fc800010f145c */
[----:B------:R0:W-:Y:S04]  /*4cd0*/  @P1 STG.E desc[UR36][R168.64+0x1e4], R151 ;  /* 0x0001e497a8001986 */ /* 0x0001e8000c101924 */
[----:B------:R3:W2:Y:S01]  /*4ce0*/  @P5 LDG.E.LTC128B R174, desc[UR36][R8.64] ;  /* 0x0000002408ae5981 */ /* 0x0006a2000c1e1920 */
[-C--:B------:R-:W-:Y:S01]  /*4cf0*/  IMAD.WIDE.U32 R88, R153, R156.reuse, R6 ;  /* 0x0000009c99587225 */ /* 0x080fe200078e0006 */
[----:B------:R-:W-:Y:S01]  /*4d00*/  SHF.L.U64.HI R97, R4, 0x9, R5 ;  /* 0x0000000904617819 */ /* 0x000fe20000010205 */
[----:B------:R-:W-:Y:S01]  /*4d10*/  BSSY B1, `(.L_x_154) ;  /* 0x0000013000017945 */ /* 0x000fe20003800000 */
[----:B------:R-:W-:Y:S01]  /*4d20*/  ISETP.GT.AND P4, PT, R0, 0x1, P0 ;  /* 0x000000010000780c */ /* 0x000fe20000784270 */
[----:B------:R-:W-:Y:S01]  /*4d30*/  IMAD.SHL.U32 R95, R4, 0x200, RZ ;  /* 0x00000200045f7824 */ /* 0x000fe200078e00ff */
[----:B------:R-:W-:Y:S01]  /*4d40*/  IADD3 R89, R93, R89, RZ ;  /* 0x000000595d597210 */ /* 0x000fe20007ffe0ff */
[----:B------:R-:W-:-:S04]  /*4d50*/  IMAD.WIDE.U32 R156, R153, R156, R160 ;  /* 0x0000009c999c7225 */ /* 0x000fc800078e00a0 */
[----:B------:R-:W-:Y:S01]  /*4d60*/  IMAD.WIDE.U32 R90, R23, R14, R88 ;  /* 0x0000000e175a7225 */ /* 0x000fe200078e0058 */
[----:B------:R-:W-:Y:S02]  /*4d70*/  IADD3 R88, P2, R95, R12, RZ ;  /* 0x0000000c5f587210 */ /* 0x000fe40007f5e0ff */
[----:B------:R-:W-:Y:S01]  /*4d80*/  IADD3 R158, P3, R158, R156, RZ ;  /* 0x0000009c9e9e7210 */ /* 0x000fe20007f7e0ff */
[----:B---3--:R-:W-:Y:S01]  /*4d90*/  IMAD.IADD R8, R15, 0x1, R91 ;  /* 0x000000010f087824 */ /* 0x008fe200078e025b */
[----:B------:R-:W-:Y:S01]  /*4da0*/  IADD3.X R89, R97, R13, RZ, P2, !PT ;  /* 0x0000000d61597210 */ /* 0x000fe200017fe4ff */
[----:B------:R-:W-:Y:S01]  /*4db0*/  IMAD.IADD R157, R93, 0x1, R157 ;  /* 0x000000015d9d7824 */ /* 0x000fe200078e029d */
[----:B------:R-:W-:Y:S02]  /*4dc0*/  LEA R4, P1, R90, R10, 0x2 ;  /* 0x0000000a5a047211 */ /* 0x000fe400078210ff */
[----:B------:R-:W-:Y:S01]  /*4dd0*/  IADD3 R92, P2, R6, R156, RZ ;  /* 0x0000009c065c7210 */ /* 0x000fe20007f5e0ff */
[----:B--2---:R-:W-:-:S04]  /*4de0*/  FMUL R5, R174, R155 ;  /* 0x0000009bae057220 */ /* 0x004fc80000400000 */
[----:B------:R-:W-:Y:S01]  /*4df0*/  FFMA R9, R24, R154, R5 ;  /* 0x0000009a18097223 */ /* 0x000fe20000000005 */
[----:B------:R-:W-:-:S04]  /*4e00*/  LEA.HI.X R5, R90, R11, R8, 0x2, P1 ;  /* 0x0000000b5a057211 */ /* 0x000fc800008f1408 */
[----:B------:R0:W-:Y:S01]  /*4e10*/  @P5 STG.E desc[UR36][R88.64], R9 ;  /* 0x0000000958005986 */ /* 0x0001e2000c101924 */
[----:B------:R-:W-:Y:S05]  /*4e20*/  @!P4 BRA `(.L_x_155) ;  /* 0x000000000004c947 */ /* 0x000fea0003800000 */
[----:B------:R2:W5:Y:S02]  /*4e30*/  LDG.E.LTC128B R174, desc[UR36][R4.64+0x4] ;  /* 0x0000042404ae7981 */ /* 0x000564000c1e1920 */
.L_x_155:
[----:B------:R-:W-:Y:S05]  /*4e40*/  BSYNC B1 ;  /* 0x0000000000017941 */ /* 0x000fea0003800000 */
.L_x_154:
[----:B-----5:R-:W-:Y:S01]  /*4e50*/  FMUL R6, R174, R155 ;  /* 0x0000009bae067220 */ /* 0x020fe20000400000 */
[----:B------:R-:W-:Y:S01]  /*4e60*/  @P4 IMAD.MOV.U32 R24, RZ, RZ, R88 ;  /* 0x000000ffff184224 */ /* 0x000fe200078e0058 */
[----:B------:R-:W-:Y:S01]  /*4e70*/  ISETP.GT.AND P1, PT, R3, 0x88, PT ;  /* 0x000000880300780c */ /* 0x000fe20003f24270 */
[----:B------:R-:W-:Y:S02]  /*4e80*/  IMAD.X R3, R157, 0x1, R21, P3 ;  /* 0x000000019d037824 */ /* 0x000fe400018e0615 */
[----:B0-----:R-:W-:Y:S01]  /*4e90*/  FFMA R9, R25, R154, R6 ;  /* 0x0000009a19097223 */ /* 0x001fe20000000006 */
[----:B------:R-:W-:Y:S01]  /*4ea0*/  @P4 IMAD.MOV.U32 R25, RZ, RZ, R89 ;  /* 0x000000ffff194224 */ /* 0x000fe200078e0059 */
[----:B------:R-:W-:Y:S01]  /*4eb0*/  IADD3.X R93, R7, R157, RZ, P2, !PT ;  /* 0x0000009d075d7210 */ /* 0x000fe200017fe4ff */
[----:B------:R-:W-:Y:S01]  /*4ec0*/  BSSY B1, `(.L_x_156) ;  /* 0x000000a000017945 */ /* 0x000fe20003800000 */
[----:B------:R-:W-:Y:S02]  /*4ed0*/  ISETP.GT.AND P2, PT, R0, RZ, P1 ;  /* 0x000000ff0000720c */ /* 0x000fe40000f44270 */
[----:B------:R0:W-:Y:S01]  /*4ee0*/  @P4 STG.E desc[UR36][R24.64+0x4], R9 ;  /* 0x0000040918004986 */ /* 0x0001e2000c101924 */
[----:B------:R-:W-:Y:S01]  /*4ef0*/  IMAD.WIDE.U32 R20, R23, R14, R92 ;  /* 0x0000000e17147225 */ /* 0x000fe200078e005c */
[----:B------:R-:W-:-:S02]  /*4f00*/  LEA R6, P5, R158, R10, 0x2 ;  /* 0x0000000a9e067211 */ /* 0x000fc400078a10ff */
[----:B------:R-:W-:Y:S02]  /*4f10*/  IADD3 R8, P3, R88, R165, RZ ;  /* 0x000000a558087210 */ /* 0x000fe40007f7e0ff */
[----:B------:R-:W-:Y:S02]  /*4f20*/  LEA.HI.X R7, R158, R11, R3, 0x2, P5 ;  /* 0x0000000b9e077211 */ /* 0x000fe400028f1403 */
[----:B------:R-:W-:-:S03]  /*4f30*/  IADD3 R15, R15, R21, RZ ;  /* 0x000000150f0f7210 */ /* 0x000fc60007ffe0ff */
[----:B------:R-:W-:Y:S06]  /*4f40*/  @!P2 BRA `(.L_x_157) ;  /* 0x000000000004a947 */ /* 0x000fec0003800000 */
[----:B------:R3:W5:Y:S02]  /*4f50*/  LDG.E.LTC128B R174, desc[UR36][R6.64] ;  /* 0x0000002406ae7981 */ /* 0x000764000c1e1920 */
.L_x_157:
[----:B------:R-:W-:Y:S05]  /*4f60*/  BSYNC B1 ;  /* 0x0000000000017941 */ /* 0x000fea0003800000 */
.L_x_156:
[----:B-----5:R-:W-:Y:S01]  /*4f70*/  FMUL R3, R174, R155 ;  /* 0x0000009bae037220 */ /* 0x020fe20000400000 */
[----:B0-----:R-:W-:Y:S01]  /*4f80*/  IMAD.X R9, R89, 0x1, R167, P3 ;  /* 0x0000000159097824 */ /* 0x001fe200018e06a7 */
[----:B------:R-:W-:Y:S01]  /*4f90*/  ISETP.GT.AND P4, PT, R0, 0x1, P1 ;  /* 0x000000010000780c */ /* 0x000fe20000f84270 */
[----:B------:R-:W-:Y:S01]  /*4fa0*/  BSSY B1, `(.L_x_158) ;  /* 0x0000007000017945 */ /* 0x000fe20003800000 */
[----:B------:R-:W-:Y:S01]  /*4fb0*/  FFMA R3, R26, R154, R3 ;  /* 0x0000009a1a037223 */ /* 0x000fe20000000003 */
[----:B------:R-:W-:-:S04]  /*4fc0*/  LEA R10, P5, R20, R10, 0x2 ;  /* 0x0000000a140a7211 */ /* 0x000fc800078a10ff */
[----:B------:R0:W-:Y:S01]  /*4fd0*/  @P2 STG.E desc[UR36][R8.64], R3 ;  /* 0x0000000308002986 */ /* 0x0001e2000c101924 */
[----:B------:R-:W-:-:S05]  /*4fe0*/  LEA.HI.X R11, R20, R11, R15, 0x2, P5 ;  /* 0x0000000b140b7211 */ /* 0x000fca00028f140f */
[----:B------:R-:W-:Y:S05]  /*4ff0*/  @!P4 BRA `(.L_x_159) ;  /* 0x000000000004c947 */ /* 0x000fea0003800000 */
[----:B------:R0:W5:Y:S02]  /*5000*/  LDG.E.LTC128B R174, desc[UR36][R10.64+0x4] ;  /* 0x000004240aae7981 */ /* 0x000164000c1e1920 */
.L_x_159:
[----:B------:R-:W-:Y:S05]  /*5010*/  BSYNC B1 ;  /* 0x0000000000017941 */ /* 0x000fea0003800000 */
.L_x_158:
[----:B---3-5:R-:W-:Y:S01]  /*5020*/  FMUL R6, R174, R155 ;  /* 0x0000009bae067220 */ /* 0x028fe20000400000 */
[----:B------:R-:W-:Y:S01]  /*5030*/  ISETP.GT.AND P2, PT, R0, 0x8, P0 ;  /* 0x000000080000780c */ /* 0x000fe20000744270 */
[----:B------:R-:W-:Y:S02]  /*5040*/  BSSY B1, `(.L_x_160) ;  /* 0x0000005000017945 */ /* 0x000fe40003800000 */
[----:B------:R-:W-:-:S05]  /*5050*/  FFMA R27, R27, R154, R6 ;  /* 0x0000009a1b1b7223 */ /* 0x000fca0000000006 */
[----:B------:R3:W-:Y:S05]  /*5060*/  @P4 STG.E desc[UR36][R8.64+0x4], R27 ;  /* 0x0000041b08004986 */ /* 0x0007ea000c101924 */
[----:B------:R-:W-:Y:S05]  /*5070*/  @!P2 BRA `(.L_x_161) ;  /* 0x000000000004a947 */ /* 0x000fea0003800000 */
[----:B------:R0:W5:Y:S02]  /*5080*/  LDG.E.LTC128B R174, desc[UR36][R4.64+0x20] ;  /* 0x0000202404ae7981 */ /* 0x000164000c1e1920 */
.L_x_161:
[----:B------:R-:W-:Y:S05]  /*5090*/  BSYNC B1 ;  /* 0x0000000000017941 */ /* 0x000fea0003800000 */
.L_x_160:
[----:B0----5:R-:W-:Y:S01]  /*50a0*/  FMUL R3, R174, R155 ;  /* 0x0000009bae037220 */ /* 0x021fe20000400000 */
[----:B------:R-:W-:Y:S01]  /*50b0*/  IMAD.MOV.U32 R6, RZ, RZ, R88 ;  /* 0x000000ffff067224 */ /* 0x000fe200078e0058 */
[----:B------:R-:W-:Y:S01]  /*50c0*/  MOV R7, R89 ;  /* 0x0000005900077202 */ /* 0x000fe20000000f00 */
[----:B------:R-:W-:Y:S01]  /*50d0*/  BSSY B1, `(.L_x_162) ;  /* 0x0000006000017945 */ /* 0x000fe20003800000 */
[----:B------:R-:W-:Y:S01]  /*50e0*/  FFMA R3, R28, R154, R3 ;  /* 0x0000009a1c037223 */ /* 0x000fe20000000003 */
[----:B------:R-:W-:-:S04]  /*50f0*/  ISETP.GT.AND P3, PT, R0, 0x9, P0 ;  /* 0x000000090000780c */ /* 0x000fc80000764270 */
[----:B------:R0:W-:Y:S09]  /*5100*/  @P2 STG.E desc[UR36][R6.64+0x20], R3 ;  /* 0x0000200306002986 */ /* 0x0001f2000c101924 */
[----:B------:R-:W-:Y:S05]  /*5110*/  @!P3 BRA `(.L_x_163) ;  /* 0x000000000004b947 */ /* 0x000fea0003800000 */
[----:B------:R0:W5:Y:S02]  /*5120*/  LDG.E.LTC128B R174, desc[UR36][R4.64+0x24] ;  /* 0x0000242404ae7981 */ /* 0x000164000c1e1920 */
.L_x_163:
[----:B------:R-:W-:Y:S05]  /*5130*/  BSYNC B1 ;  /* 0x0000000000017941 */ /* 0x000fea0003800000 */
.L_x_162:
[----:B---3-5:R-:W-:Y:S01]  /*5140*/  FMUL R8, R174, R155 ;  /* 0x0000009bae087220 */ /* 0x028fe20000400000 */
[----:B------:R-:W-:Y:S01]  /*5150*/  ISETP.GT.AND P5, PT, R0, 0x8, P1 ;  /* 0x000000080000780c */ /* 0x000fe20000fa4270 */
[----:B------:R-:W-:Y:S01]  /*5160*/  BSSY B1, `(.L_x_164) ;  /* 0x0000006000017945 */ /* 0x000fe20003800000 */
[----:B------:R-:W-:Y:S01]  /*5170*/  IADD3 R14, P2, R165, R88, RZ ;  /* 0x00000058a50e7210 */ /* 0x000fe20007f5e0ff */
[----:B------:R-:W-:-:S05]  /*5180*/  FFMA R29, R29, R154, R8 ;  /* 0x0000009a1d1d7223 */ /* 0x000fca0000000008 */
[----:B------:R3:W-:Y:S05]  /*5190*/  @P3 STG.E desc[UR36][R6.64+0x24], R29 ;  /* 0x0000241d06003986 */ /* 0x0007ea000c101924 */
[----:B------:R-:W-:Y:S05]  /*51a0*/  @!P5 BRA `(.L_x_165) ;  /* 0x000000000004d947 */ /* 0x000fea0003800000 */
[----:B------:R0:W5:Y:S02]  /*51b0*/  LDG.E.LTC128B R174, desc[UR36][R10.64+0x20] ;  /* 0x000020240aae7981 */ /* 0x000164000c1e1920 */
.L_x_165:
[----:B------:R-:W-:Y:S05]  /*51c0*/  BSYNC B1 ;  /* 0x0000000000017941 */ /* 0x000fea0003800000 */
.L_x_164:
[----:B0----5:R-:W-:Y:S01]  /*51d0*/  FMUL R3, R174, R155 ;  /* 0x0000009bae037220 */ /* 0x021fe20000400000 */
[----:B------:R-:W-:Y:S01]  /*51e0*/  IMAD.X R15, R167, 0x1, R89, P2 ;  /* 0x00000001a70f7824 */ /* 0x000fe200010e0659 */
[----:B------:R-:W-:Y:S01]  /*51f0*/  ISETP.GT.AND P4, PT, R0, 0x9, P1 ;  /* 0x000000090000780c */ /* 0x000fe20000f84270 */
[----:B------:R-:W-:Y:S01]  /*5200*/  BSSY B1, `(.L_x_166) ;  /* 0x0000006000017945 */ /* 0x000fe20003800000 */
[----:B------:R-:W-:Y:S01]  /*5210*/  FFMA R3, R30, R154, R3 ;  /* 0x0000009a1e037223 */ /* 0x000fe20000000003 */
[----:B------:R-:W-:-:S04]  /*5220*/  IADD3 R8, P3, P2, R165, R12, R95 ;  /* 0x0000000ca5087210 */ /* 0x000fc80007a7e05f */
[----:B------:R0:W-:Y:S06]  /*5230*/  @P5 STG.E desc[UR36][R14.64+0x20], R3 ;  /* 0x000020030e005986 */ /* 0x0001ec000c101924 */
[----:B------:R-:W-:Y:S05]  /*5240*/  @!P4 BRA `(.L_x_167) ;  /* 0x000000000004c947 */ /* 0x000fea0003800000 */
[----:B------:R0:W5:Y:S02]  /*5250*/  LDG.E.LTC128B R174, desc[UR36][R10.64+0x24] ;  /* 0x000024240aae7981 */ /* 0x000164000c1e1920 */
.L_x_167:
[----:B------:R-:W-:Y:S05]  /*5260*/  BSYNC B1 ;  /* 0x0000000000017941 */ /* 0x000fea0003800000 */
.L_x_166:
[----:B-----5:R-:W-:Y:S01]  /*5270*/  FMUL R12, R174, R155 ;  /* 0x0000009bae0c7220 */ /* 0x020fe20000400000 */
[----:B------:R-:W-:Y:S01]  /*5280*/  IADD3.X R9, R167, R13, R97, P3, P2 ;  /* 0x0000000da7097210 */ /* 0x000fe20001fe4461 */
[----:B------:R-:W-:Y:S01]  /*5290*/  BSSY B1, `(.L_x_168) ;  /* 0x0000006000017945 */ /* 0x000fe20003800000 */
[----:B------:R-:W-:Y:S01]  /*52a0*/  ISETP.GT.AND P5, PT, R0, 0x10, P0 ;  /* 0x000000100000780c */ /* 0x000fe200007a4270 */
[----:B------:R-:W-:-:S05]  /*52b0*/  FFMA R31, R31, R154, R12 ;  /* 0x0000009a1f1f7223 */ /* 0x000fca000000000c */
[----:B------:R0:W-:Y:S07]  /*52c0*/  @P4 STG.E desc[UR36][R8.64+0x24], R31 ;  /* 0x0000241f08004986 */ /* 0x0001ee000c101924 */
[----:B------:R-:W-:Y:S05]  /*52d0*/  @!P5 BRA `(.L_x_169) ;  /* 0x000000000004d947 */ /* 0x000fea0003800000 */
[----:B------:R0:W5:Y:S02]  /*52e0*/  LDG.E.LTC128B R174, desc[UR36][R4.64+0x40] ;  /* 0x0000402404ae7981 */ /* 0x000164000c1e1920 */
.L_x_169:
[----:B------:R-:W-:Y:S05]  /*52f0*/  BSYNC B1 ;  /* 0x0000000000017941 */ /* 0x000fea0003800000 */
.L_x_168:
[----:B0----5:R-:W-:Y:S01]  /*5300*/  FMUL R3, R174, R155 ;  /* 0x0000009bae037220 */ /* 0x021fe20000400000 */
[----:B------:R-:W-:Y:S01]  /*5310*/  ISETP.GT.AND P2, PT, R0, 0x11, P0 ;  /* 0x000000110000780c */ /* 0x000fe20000744270 */
[----:B------:R-:W-:Y:S02]  /*5320*/  BSSY B1, `(.L_x_170) ;  /* 0x0000005000017945 */ /* 0x000fe40003800000 */
[----:B------:R-:W-:-:S05]  /*5330*/  FFMA R3, R32, R154, R3 ;  /* 0x0000009a20037223 */ /* 0x000fca0000000003 */
[----:B------:R0:W-:Y:S05]  /*5340*/  @P5 STG.E desc[UR36][R6.64+0x40], R3 ;  /* 0x0000400306005986 */ /* 0x0001ea000c101924 */
[----:B------:R-:W-:Y:S05]  /*5350*/  @!P2 BRA `(.L_x_171) ;  /* 0x000000000004a947 */ /* 0x000fea0003800000 */
[----:B------:R0:W5:Y:S02]  /*5360*/  LDG.E.LTC128B R174, desc[UR36][R4.64+0x44] ;  /* 0x0000442404ae7981 */ /* 0x000164000c1e1920 */
.L_x_171:
[----:B------:R-:W-:Y:S05]  /*5370*/  BSYNC B1 ;  /* 0x0000000000017941 */ /* 0x000fea0003800000 */
.L_x_170:
[----:B-----5:R-:W-:Y:S01]  /*5380*/  FMUL R12, R174, R155 ;  /* 0x0000009bae0c7220 */ /* 0x020fe20000400000 */
[----:B------:R-:W-:Y:S01]  /*5390*/  ISETP.GT.AND P3, PT, R0, 0x10, P1 ;  /* 0x000000100000780c */ /* 0x000fe20000f64270 */
[----:B------:R-:W-:Y:S02]  /*53a0*/  BSSY B1, `(.L_x_172) ;  /* 0x0000005000017945 */ /* 0x000fe40003800000 */
[----:B------:R-:W-:-:S05]  /*53b0*/  FFMA R33, R33, R154, R12 ;  /* 0x0000009a21217223 */ /* 0x000fca000000000c */
[----:B------:R0:W-:Y:S05]  /*53c0*/  @P2 STG.E desc[UR36][R6.64+0x44], R33 ;  /* 0x0000442106002986 */ /* 0x0001ea000c101924 */
[----:B------:R-:W-:Y:S05]  /*53d0*/  @!P3 BRA `(.L_x_173) ;  /* 0x000000000004b947 */ /* 0x000fea0003800000 */
[----:B------:R0:W5:Y:S02]  /*53e0*/  LDG.E.LTC128B R174, desc[UR36][R10.64+0x40] ;  /* 0x000040240aae7981 */ /* 0x000164000c1e1920 */
.L_x_173:
[----:B------:R-:W-:Y:S05]  /*53f0*/  BSYNC B1 ;  /* 0x0000000000017941 */ /* 0x000fea0003800000 */
.L_x_172:
[----:B0----5:R-:W-:Y:S01]  /*5400*/  FMUL R3, R174, R155 ;  /* 0x0000009bae037220 */ /* 0x021fe20000400000 */
[----:B------:R-:W-:Y:S01]  /*5410*/  ISETP.GT.AND P2, PT, R0, 0x11, P1 ;  /* 0x000000110000780c */ /* 0x000fe20000f44270 */
[----:B------:R-:W-:Y:S02]  /*5420*/  BSSY B1, `(.L_x_174) ;  /* 0x0000005000017945 */ /* 0x000fe40003800000 */
[----:B------:R-:W-:-:S05]  /*5430*/  FFMA R3, R34, R154, R3 ;  /* 0x0000009a22037223 */ /* 0x000fca0000000003 */
[----:B------:R0:W-:Y:S05]  /*5440*/  @P3 STG.E desc[UR36][R8.64+0x40], R3 ;  /* 0x0000400308003986 */ /* 0x0001ea000c101924 */
[----:B------:R-:W-:Y:S05]  /*5450*/  @!P2 BRA `(.L_x_175) ;  /* 0x000000000004a947 */ /* 0x000fea0003800000 */
[----:B------:R0:W5:Y:S02]  /*5460*/  LDG.E.LTC128B R174, desc[UR36][R10.64+0x44] ;  /* 0x000044240aae7981 */ /* 0x000164000c1e1920 */
.L_x_175:
[----:B------:R-:W-:Y:S05]  /*5470*/  BSYNC B1 ;  /* 0x0000000000017941 */ /* 0x000fea0003800000 */
.L_x_174:
[----:B-----5:R-:W-:Y:S01]  /*5480*/  FMUL R12, R174, R155 ;  /* 0x0000009bae0c7220 */ /* 0x020fe20000400000 */
[----:B------:R-:W-:Y:S01]  /*5490*/  ISETP.GT.AND P3, PT, R0, 0x18, P0 ;  /* 0x000000180000780c */ /* 0x000fe20000764270 */
[----:B------:R-:W-:Y:S02]  /*54a0*/  BSSY B1, `(.L_x_176) ;  /* 0x0000005000017945 */ /* 0x000fe40003800000 */
[----:B------:R-:W-:-:S05]  /*54b0*/  FFMA R35, R35, R154, R12 ;  /* 0x0000009a23237223 */ /* 0x000fca000000000c */
[----:B------:R0:W-:Y:S05]  /*54c0*/  @P2 STG.E desc[UR36][R8.64+0x44], R35 ;  /* 0x0000442308002986 */ /* 0x0001ea000c101924 */
[----:B------:R-:W-:Y:S05]  /*54d0*/  @!P3 BRA `(.L_x_177) ;  /* 0x000000000004b947 */ /* 0x000fea0003800000 */
[----:B------:R0:W5:Y:S02]  /*54e0*/  LDG.E.LTC128B R174, desc[UR36][R4.64+0x60] ;  /* 0x0000602404ae7981 */ /* 0x000164000c1e1920 */
.L_x_177:
[----:B------:R-:W-:Y:S05]  /*54f0*/  BSYNC B1 ;  /* 0x0000000000017941 */ /* 0x000fea0003800000 */
.L_x_176:
[----:B0----5:R-:W-:Y:S01]  /*5500*/  FMUL R3, R174, R155 ;  /* 0x0000009bae037220 */ /* 0x021fe20000400000 */
[----:B------:R-:W-:Y:S01]  /*5510*/  ISETP.GT.AND P2, PT, R0, 0x19, P0 ;  /* 0x000000190000780c */ /* 0x000fe20000744270 */
[----:B------:R-:W-:Y:S02]  /*5520*/  BSSY B1, `(.L_x_178) ;  /* 0x0000005000017945 */ /* 0x000fe40003800000 */
[----:B------:R-:W-:-:S05]  /*5530*/  FFMA R3, R36, R154, R3 ;  /* 0x0000009a24037223 */ /* 0x000fca0000000003 */
[----:B------:R0:W-:Y:S05]  /*5540*/  @P3 STG.E desc[UR36][R6.64+0x60], R3 ;  /* 0x0000600306003986 */ /* 0x0001ea000c101924 */
[----:B------:R-:W-:Y:S05]  /*5550*/  @!P2 BRA `(.L_x_179) ;  /* 0x000000000004a947 */ /* 0x000fea0003800000 */
[----:B------:R0:W5:Y:S02]  /*5560*/  LDG.E.LTC128B R174, desc[UR36][R4.64+0x64] ;  /* 0x0000642404ae7981 */ /* 0x000164000c1e1920 */
.L_x_179:
[----:B------:R-:W-:Y:S05]  /*5570*/  BSYNC B1 ;  /* 0x0000000000017941 */ /* 0x000fea0003800000 */
.L_x_178:
[----:B-----5:R-:W-:Y:S01]  /*5580*/  FMUL R12, R174, R155 ;  /* 0x0000009bae0c7220 */ /* 0x020fe20000400000 */
[----:B------:R-:W-:Y:S01]  /*5590*/  ISETP.GT.AND P3, PT, R0, 0x18, P1 ;  /* 0x000000180000780c */ /* 0x000fe20000f64270 */
[----:B------:R-:W-:Y:S02]  /*55a0*/  BSSY B1, `(.L_x_180) ;  /* 0x0000005000017945 */ /* 0x000fe40003800000 */
[----:B------:R-:W-:-:S05]  /*55b0*/  FFMA R37, R37, R154, R12 ;  /* 0x0000009a25257223 */ /* 0x000fca000000000c */
[----:B------:R0:W-:Y:S05]  /*55c0*/  @P2 STG.E desc[UR36][R6.64+0x64], R37 ;  /* 0x0000642506002986 */ /* 0x0001ea000c101924 */
[----:B------:R-:W-:Y:S05]  /*55d0*/  @!P3 BRA `(.L_x_181) ;  /* 0x000000000004b947 */ /* 0x000fea0003800000 */
[----:B------:R0:W5:Y:S02]  /*55e0*/  LDG.E.LTC128B R174, desc[UR36][R10.64+0x60] ;  /* 0x000060240aae7981 */ /* 0x000164000c1e1920 */
.L_x_181:
[----:B------:R-:W-:Y:S05]  /*55f0*/  BSYNC B1 ;  /* 0x0000000000017941 */ /* 0x000fea0003800000 */
.L_x_180:
[----:B0----5:R-:W-:Y:S01]  /*5600*/  FMUL R3, R174, R155 ;  /* 0x0000009bae037220 */ /* 0x021fe20000400000 */
[----:B------:R-:W-:Y:S01]  /*5610*/  ISETP.GT.AND P2, PT, R0, 0x19, P1 ;  /* 0x000000190000780c */ /* 0x000fe20000f44270 */
[----:B------:R-:W-:Y:S02]  /*5620*/  BSSY B1, `(.L_x_182) ;  /* 0x0000005000017945 */ /* 0x000fe40003800000 */
[----:B------:R-:W-:-:S05]  /*5630*/  FFMA R3, R38, R154, R3 ;  /* 0x0000009a26037223 */ /* 0x000fca0000000003 */
[----:B------:R0:W-:Y:S05]  /*5640*/  @P3 STG.E desc[UR36][R8.64+0x60], R3 ;  /* 0x0000600308003986 */ /* 0x0001ea000c101924 */
[----:B------:R-:W-:Y:S05]  /*5650*/  @!P2 BRA `(.L_x_183) ;  /* 0x000000000004a947 */ /* 0x000fea0003800000 */
[----:B------:R0:W5:Y:S02]  /*5660*/  LDG.E.LTC128B R174, desc[UR36][R10.64+0x64] ;  /* 0x000064240aae7981 */ /* 0x000164000c1e1920 */
.L_x_183:
[----:B------:R-:W-:Y:S05]  /*5670*/  BSYNC B1 ;  /* 0x0000000000017941 */ /* 0x000fea0003800000 */
.L_x_182:
[----:B-----5:R-:W-:Y:S01]  /*5680*/  FMUL R12, R174, R155 ;  /* 0x0000009bae0c7220 */ /* 0x020fe20000400000 */
[----:B------:R-:W-:Y:S01]  /*5690*/  ISETP.GT.AND P3, PT, R0, 0x20, P0 ;  /* 0x000000200000780c */ /* 0x000fe20000764270 */
[----:B------:R-:W-:Y:S02]  /*56a0*/  BSSY B1, `(.L_x_184) ;  /* 0x0000005000017945 */ /* 0x000fe40003800000 */
[----:B------:R-:W-:-:S05]  /*56b0*/  FFMA R39, R39, R154, R12 ;  /* 0x0000009a27277223 */ /* 0x000fca000000000c */
[----:B------:R0:W-:Y:S05]  /*56c0*/  @P2 STG.E desc[UR36][R8.64+0x64], R39 ;  /* 0x0000642708002986 */ /* 0x0001ea000c101924 */
[----:B------:R-:W-:Y:S05]  /*56d0*/  @!P3 BRA `(.L_x_185) ;  /* 0x000000000004b947 */ /* 0x000fea0003800000 */
[----:B------:R0:W5:Y:S02]  /*56e0*/  LDG.E.LTC128B R174, desc[UR36][R4.64+0x80] ;  /* 0x0000802404ae7981 */ /* 0x000164000c1e1920 */
.L_x_185:
[----:B------:R-:W-:Y:S05]  /*56f0*/  BSYNC B1 ;  /* 0x0000000000017941 */ /* 0x000fea0003800000 */
.L_x_184:
[----:B0----5:R-:W-:Y:S01]  /*5700*/  FMUL R3, R174, R155 ;  /* 0x0000009bae037220 */ /* 0x021fe20000400000 */
[----:B------:R-:W-:Y:S01]  /*5710*/  ISETP.GT.AND P2, PT, R0, 0x21, P0 ;  /* 0x000000210000780c */ /* 0x000fe20000744270 */
[----:B------:R-:W-:Y:S02]  /*5720*/  BSSY B1, `(.L_x_186) ;  /* 0x0000005000017945 */ /* 0x000fe40003800000 */
[----:B------:R-:W-:-:S05]  /*5730*/  FFMA R3, R40, R154, R3 ;  /* 0x0000009a28037223 */ /* 0x000fca0000000003 */
[----:B------:R0:W-:Y:S05]  /*5740*/  @P3 STG.E desc[UR36][R6.64+0x80], R3 ;  /* 0x0000800306003986 */ /* 0x0001ea000c101924 */
[----:B------:R-:W-:Y:S05]  /*5750*/  @!P2 BRA `(.L_x_187) ;  /* 0x000000000004a947 */ /* 0x000fea0003800000 */
[----:B------:R0:W5:Y:S02]  /*5760*/  LDG.E.LTC128B R174, desc[UR36][R4.64+0x84] ;  /* 0x0000842404ae7981 */ /* 0x000164000c1e1920 */
.L_x_187:
[----:B------:R-:W-:Y:S05]  /*5770*/  BSYNC B1 ;  /* 0x0000000000017941 */ /* 0x000fea0003800000 */
.L_x_186:
[----:B-----5:R-:W-:Y:S01]  /*5780*/  FMUL R12, R174, R155 ;  /* 0x0000009bae0c7220 */ /* 0x020fe20000400000 */
[----:B------:R-:W-:Y:S01]  /*5790*/  ISETP.GT.AND P3, PT, R0, 0x20, P1 ;  /* 0x000000200000780c */ /* 0x000fe20000f64270 */
[----:B------:R-:W-:Y:S02]  /*57a0*/  BSSY B1, `(.L_x_188) ;  /* 0x0000005000017945 */ /* 0x000fe40003800000 */
[----:B------:R-:W-:-:S05]  /*57b0*/  FFMA R41, R41, R154, R12 ;  /* 0x0000009a29297223 */ /* 0x000fca000000000c */
[----:B------:R0:W-:Y:S05]  /*57c0*/  @P2 STG.E desc[UR36][R6.64+0x84], R41 ;  /* 0x0000842906002986 */ /* 0x0001ea000c101924 */
[----:B------:R-:W-:Y:S05]  /*57d0*/  @!P3 BRA `(.L_x_189) ;  /* 0x000000000004b947 */ /* 0x000fea0003800000 */
[----:B------:R0:W5:Y:S02]  /*57e0*/  LDG.E.LTC128B R174, desc[UR36][R10.64+0x80] ;  /* 0x000080240aae7981 */ /* 0x000164000c1e1920 */
.L_x_189:
[----:B------:R-:W-:Y:S05]  /*57f0*/  BSYNC B1 ;  /* 0x0000000000017941 */ /* 0x000fea0003800000 */
.L_x_188:
[----:B0----5:R-:W-:Y:S01]  /*5800*/  FMUL R3, R174, R155 ;  /* 0x0000009bae037220 */ /* 0x021fe20000400000 */
[----:B------:R-:W-:Y:S01]  /*5810*/  ISETP.GT.AND P2, PT, R0, 0x21, P1 ;  /* 0x000000210000780c */ /* 0x000fe20000f44270 */
[----:B------:R-:W-:Y:S02]  /*5820*/  BSSY B1, `(.L_x_190) ;  /* 0x0000005000017945 */ /* 0x000fe40003800000 */
[----:B------:R-:W-:-:S05]  /*5830*/  FFMA R3, R42, R154, R3 ;  /* 0x0000009a2a037223 */ /* 0x000fca0000000003 */
[----:B------:R0:W-:Y:S05]  /*5840*/  @P3 STG.E desc[UR36][R8.64+0x80], R3 ;  /* 0x0000800308003986 */ /* 0x0001ea000c101924 */
[----:B------:R-:W-:Y:S05]  /*5850*/  @!P2 BRA `(.L_x_191) ;  /* 0x000000000004a947 */ /* 0x000fea0003800000 */
[----:B------:R0:W5:Y:S02]  /*5860*/  LDG.E.LTC128B R174, desc[UR36][R10.64+0x84] ;  /* 0x000084240aae7981 */ /* 0x000164000c1e1920 */
.L_x_191:
[----:B------:R-:W-:Y:S05]  /*5870*/  BSYNC B1 ;  /* 0x0000000000017941 */ /* 0x000fea0003800000 */
.L_x_190:
[----:B-----5:R-:W-:Y:S01]  /*5880*/  FMUL R12, R174, R155 ;  /* 0x0000009bae0c7220 */ /* 0x020fe20000400000 */
[----:B------:R-:W-:Y:S01]  /*5890*/  ISETP.GT.AND P3, PT, R0, 0x28, P0 ;  /* 0x000000280000780c */ /* 0x000fe20000764270 */
[----:B------:R-:W-:Y:S02]  /*58a0*/  BSSY B1, `(.L_x_192) ;  /* 0x0000005000017945 */ /* 0x000fe40003800000 */
[----:B------:R-:W-:-:S05]  /*58b0*/  FFMA R43, R43, R154, R12 ;  /* 0x0000009a2b2b7223 */ /* 0x000fca000000000c */
[----:B------:R0:W-:Y:S05]  /*58c0*/  @P2 STG.E desc[UR36][R8.64+0x84], R43 ;  /* 0x0000842b08002986 */ /* 0x0001ea000c101924 */
[----:B------:R-:W-:Y:S05]  /*58d0*/  @!P3 BRA `(.L_x_193) ;  /* 0x000000000004b947 */ /* 0x000fea0003800000 */
[----:B------:R0:W5:Y:S02]  /*58e0*/  LDG.E.LTC128B R174, desc[UR36][R4.64+0xa0] ;  /* 0x0000a02404ae7981 */ /* 0x000164000c1e1920 */
.L_x_193:
[----:B------:R-:W-:Y:S05]  /*58f0*/  BSYNC B1 ;  /* 0x0000000000017941 */ /* 0x000fea0003800000 */
.L_x_192:
[----:B0----5:R-:W-:Y:S01]  /*5900*/  FMUL R3, R174, R155 ;  /* 0x0000009bae037220 */ /* 0x021fe20000400000 */
[----:B------:R-:W-:Y:S01]  /*5910*/  ISETP.GT.AND P2, PT, R0, 0x29, P0 ;  /* 0x000000290000780c */ /* 0x000fe20000744270 */
[----:B------:R-:W-:Y:S02]  /*5920*/  BSSY B1, `(.L_x_194) ;  /* 0x0000005000017945 */ /* 0x000fe40003800000 */
[----:B------:R-:W-:-:S05]  /*5930*/  FFMA R3, R44, R154, R3 ;  /* 0x0000009a2c037223 */ /* 0x000fca0000000003 */
[----:B------:R0:W-:Y:S05]  /*5940*/  @P3 STG.E desc[UR36][R6.64+0xa0], R3 ;  /* 0x0000a00306003986 */ /* 0x0001ea000c101924 */
[----:B------:R-:W-:Y:S05]  /*5950*/  @!P2 BRA `(.L_x_195) ;  /* 0x000000000004a947 */ /* 0x000fea0003800000 */
[----:B------:R0:W5:Y:S02]  /*5960*/  LDG.E.LTC128B R174, desc[UR36][R4.64+0xa4] ;  /* 0x0000a42404ae7981 */ /* 0x000164000c1e1920 */
.L_x_195:
[----:B------:R-:W-:Y:S05]  /*5970*/  BSYNC B1 ;  /* 0x0000000000017941 */ /* 0x000fea0003800000 */
.L_x_194:
[----:B-----5:R-:W-:Y:S01]  /*5980*/  FMUL R12, R174, R155 ;  /* 0x0000009bae0c7220 */ /* 0x020fe20000400000 */
[----:B------:R-:W-:Y:S01]  /*5990*/  ISETP.GT.AND P3, PT, R0, 0x28, P1 ;  /* 0x000000280000780c */ /* 0x000fe20000f64270 */
[----:B------:R-:W-:Y:S02]  /*59a0*/  BSSY B1, `(.L_x_196) ;  /* 0x0000005000017945 */ /* 0x000fe40003800000 */
[----:B------:R-:W-:-:S05]  /*59b0*/  FFMA R45, R45, R154, R12 ;  /* 0x0000009a2d2d7223 */ /* 0x000fca000000000c */
[----:B------:R0:W-:Y:S05]  /*59c0*/  @P2 STG.E desc[UR36][R6.64+0xa4], R45 ;  /* 0x0000a42d06002986 */ /* 0x0001ea000c101924 */
[----:B------:R-:W-:Y:S05]  /*59d0*/  @!P3 BRA `(.L_x_197) ;  /* 0x000000000004b947 */ /* 0x000fea0003800000 */
[----:B------:R0:W5:Y:S02]  /*59e0*/  LDG.E.LTC128B R174, desc[UR36][R10.64+0xa0] ;  /* 0x0000a0240aae7981 */ /* 0x000164000c1e1920 */
.L_x_197:
[----:B------:R-:W-:Y:S05]  /*59f0*/  BSYNC B1 ;  /* 0x0000000000017941 */ /* 0x000fea0003800000 */
.L_x_196:
[----:B0----5:R-:W-:Y:S01]  /*5a00*/  FMUL R3, R174, R155 ;  /* 0x0000009bae037220 */ /* 0x021fe20000400000 */
[----:B------:R-:W-:Y:S01]  /*5a10*/  ISETP.GT.AND P2, PT, R0, 0x29, P1 ;  /* 0x000000290000780c */ /* 0x000fe20000f44270 */
[----:B------:R-:W-:Y:S02]  /*5a20*/  BSSY B1, `(.L_x_198) ;  /* 0x0000005000017945 */ /* 0x000fe40003800000 */
[----:B------:R-:W-:-:S05]  /*5a30*/  FFMA R3, R46, R154, R3 ;  /* 0x0000009a2e037223 */ /* 0x000fca0000000003 */
[----:B------:R0:W-:Y:S05]  /*5a40*/  @P3 STG.E desc[UR36][R8.64+0xa0], R3 ;  /* 0x0000a00308003986 */ /* 0x0001ea000c101924 */
[----:B------:R-:W-:Y:S05]  /*5a50*/  @!P2 BRA `(.L_x_199) ;  /* 0x000000000004a947 */ /* 0x000fea0003800000 */
[----:B------:R0:W5:Y:S02]  /*5a60*/  LDG.E.LTC128B R174, desc[UR36][R10.64+0xa4] ;  /* 0x0000a4240aae7981 */ /* 0x000164000c1e1920 */
.L_x_199:
[----:B------:R-:W-:Y:S05]  /*5a70*/  BSYNC B1 ;  /* 0x0000000000017941 */ /* 0x000fea0003800000 */
.L_x_198:
[----:B-----5:R-:W-:Y:S01]  /*5a80*/  FMUL R12, R174, R155 ;  /* 0x0000009bae0c7220 */ /* 0x020fe20000400000 */
[----:B------:R-:W-:Y:S01]  /*5a90*/  ISETP.GT.AND P3, PT, R0, 0x30, P0 ;  /* 0x000000300000780c */ /* 0x000fe20000764270 */
[----:B------:R-:W-:Y:S02]  /*5aa0*/  BSSY B1, `(.L_x_200) ;  /* 0x0000005000017945 */ /* 0x000fe40003800000 */
[----:B------:R-:W-:-:S05]  /*5ab0*/  FFMA R47, R47, R154, R12 ;  /* 0x0000009a2f2f7223 */ /* 0x000fca000000000c */
[----:B------:R0:W-:Y:S05]  /*5ac0*/  @P2 STG.E desc[UR36][R8.64+0xa4], R47 ;  /* 0x0000a42f08002986 */ /* 0x0001ea000c101924 */
[----:B------:R-:W-:Y:S05]  /*5ad0*/  @!P3 BRA `(.L_x_201) ;  /* 0x000000000004b947 */ /* 0x000fea0003800000 */
[----:B------:R0:W5:Y:S02]  /*5ae0*/  LDG.E.LTC128B R174, desc[UR36][R4.64+0xc0] ;  /* 0x0000c02404ae7981 */ /* 0x000164000c1e1920 */
.L_x_201:
[----:B------:R-:W-:Y:S05]  /*5af0*/  BSYNC B1 ;  /* 0x0000000000017941 */ /* 0x000fea0003800000 */
.L_x_200:
[----:B0----5:R-:W-:Y:S01]  /*5b00*/  FMUL R3, R174, R155 ;  /* 0x0000009bae037220 */ /* 0x021fe20000400000 */
[----:B------:R-:W-:Y:S01]  /*5b10*/  ISETP.GT.AND P2, PT, R0, 0x31, P0 ;  /* 0x000000310000780c */ /* 0x000fe20000744270 */
[----:B------:R-:W-:Y:S02]  /*5b20*/  BSSY B1, `(.L_x_202) ;  /* 0x0000005000017945 */ /* 0x000fe40003800000 */
[----:B------:R-:W-:-:S05]  /*5b30*/  FFMA R3, R48, R154, R3 ;  /* 0x0000009a30037223 */ /* 0x000fca0000000003 */
[----:B------:R0:W-:Y:S05]  /*5b40*/  @P3 STG.E desc[UR36][R6.64+0xc0], R3 ;  /* 0x0000c00306003986 */ /* 0x0001ea000c101924 */
[----:B------:R-:W-:Y:S05]  /*5b50*/  @!P2 BRA `(.L_x_203) ;  /* 0x000000000004a947 */ /* 0x000fea0003800000 */
[----:B------:R0:W5:Y:S02]  /*5b60*/  LDG.E.LTC128B R174, desc[UR36][R4.64+0xc4] ;  /* 0x0000c42404ae7981 */ /* 0x000164000c1e1920 */
.L_x_203:
[----:B------:R-:W-:Y:S05]  /*5b70*/  BSYNC B1 ;  /* 0x0000000000017941 */ /* 0x000fea0003800000 */
.L_x_202:
[----:B-----5:R-:W-:Y:S01]  /*5b80*/  FMUL R12, R174, R155 ;  /* 0x0000009bae0c7220 */ /* 0x020fe20000400000 */
[----:B------:R-:W-:Y:S01]  /*5b90*/  ISETP.GT.AND P3, PT, R0, 0x30, P1 ;  /* 0x000000300000780c */ /* 0x000fe20000f64270 */
[----:B------:R-:W-:Y:S02]  /*5ba0*/  BSSY B1, `(.L_x_204) ;  /* 0x0000005000017945 */ /* 0x000fe40003800000 */
[----:B------:R-:W-:-:S05]  /*5bb0*/  FFMA R49, R49, R154, R12 ;  /* 0x0000009a31317223 */ /* 0x000fca000000000c */
[----:B------:R0:W-:Y:S05]  /*5bc0*/  @P2 STG.E desc[UR36][R6.64+0xc4], R49 ;  /* 0x0000c43106002986 */ /* 0x0001ea000c101924 */
[----:B------:R-:W-:Y:S05]  /*5bd0*/  @!P3 BRA `(.L_x_205) ;  /* 0x000000000004b947 */ /* 0x000fea0003800000 */
[----:B------:R0:W5:Y:S02]  /*5be0*/  LDG.E.LTC128B R174, desc[UR36][R10.64+0xc0] ;  /* 0x0000c0240aae7981 */ /* 0x000164000c1e1920 */
.L_x_205:
[----:B------:R-:W-:Y:S05]  /*5bf0*/  BSYNC B1 ;  /* 0x0000000000017941 */ /* 0x000fea0003800000 */
.L_x_204:
[----:B0----5:R-:W-:Y:S01]  /*5c00*/  FMUL R3, R174, R155 ;  /* 0x0000009bae037220 */ /* 0x021fe20000400000 */
[----:B------:R-:W-:Y:S01]  /*5c10*/  ISETP.GT.AND P2, PT, R0, 0x31, P1 ;  /* 0x000000310000780c */ /* 0x000fe20000f44270 */
[----:B------:R-:W-:Y:S02]  /*5c20*/  BSSY B1, `(.L_x_206) ;  /* 0x0000005000017945 */ /* 0x000fe40003800000 */
[----:B------:R-:W-:-:S05]  /*5c30*/  FFMA R3, R50, R154, R3 ;  /* 0x0000009a32037223 */ /* 0x000fca0000000003 */
[----:B------:R0:W-:Y:S05]  /*5c40*/  @P3 STG.E desc[UR36][R8.64+0xc0], R3 ;  /* 0x0000c00308003986 */ /* 0x0001ea000c101924 */
[----:B------:R-:W-:Y:S05]  /*5c50*/  @!P2 BRA `(.L_x_207) ;  /* 0x000000000004a947 */ /* 0x000fea0003800000 */
[----:B------:R0:W5:Y:S02]  /*5c60*/  LDG.E.LTC128B R174, desc[UR36][R10.64+0xc4] ;  /* 0x0000c4240aae7981 */ /* 0x000164000c1e1920 */
.L_x_207:
[----:B------:R-:W-:Y:S05]  /*5c70*/  BSYNC B1 ;  /* 0x0000000000017941 */ /* 0x000fea0003800000 */
.L_x_206:
[----:B-----5:R-:W-:Y:S01]  /*5c80*/  FMUL R12, R174, R155 ;  /* 0x0000009bae0c7220 */ /* 0x020fe20000400000 */
[----:B------:R-:W-:Y:S01]  /*5c90*/  ISETP.GT.AND P3, PT, R0, 0x38, P0 ;  /* 0x000000380000780c */ /* 0x000fe20000764270 */
[----:B------:R-:W-:Y:S02]  /*5ca0*/  BSSY B1, `(.L_x_208) ;  /* 0x0000005000017945 */ /* 0x000fe40003800000 */
[----:B------:R-:W-:-:S05]  /*5cb0*/  FFMA R51, R51, R154, R12 ;  /* 0x0000009a33337223 */ /* 0x000fca000000000c */
[----:B------:R0:W-:Y:S05]  /*5cc0*/  @P2 STG.E desc[UR36][R8.64+0xc4], R51 ;  /* 0x0000c43308002986 */ /* 0x0001ea000c101924 */
[----:B------:R-:W-:Y:S05]  /*5cd0*/  @!P3 BRA `(.L_x_209) ;  /* 0x000000000004b947 */ /* 0x000fea0003800000 */
[----:B------:R0:W5:Y:S02]  /*5ce0*/  LDG.E.LTC128B R174, desc[UR36][R4.64+0xe0] ;  /* 0x0000e02404ae7981 */ /* 0x000164000c1e1920 */
.L_x_209:
[----:B------:R-:W-:Y:S05]  /*5cf0*/  BSYNC B1 ;  /* 0x0000000000017941 */ /* 0x000fea0003800000 */
.L_x_208:
[----:B0----5:R-:W-:Y:S01]  /*5d00*/  FMUL R3, R174, R155 ;  /* 0x0000009bae037220 */ /* 0x021fe20000400000 */
[----:B------:R-:W-:Y:S01]  /*5d10*/  ISETP.GT.AND P2, PT, R0, 0x39, P0 ;  /* 0x000000390000780c */ /* 0x000fe20000744270 */
[----:B------:R-:W-:Y:S02]  /*5d20*/  BSSY B1, `(.L_x_210) ;  /* 0x0000005000017945 */ /* 0x000fe40003800000 */
[----:B------:R-:W-:-:S05]  /*5d30*/  FFMA R3, R52, R154, R3 ;  /* 0x0000009a34037223 */ /* 0x000fca0000000003 */
[----:B------:R0:W-:Y:S05]  /*5d40*/  @P3 STG.E desc[UR36][R6.64+0xe0], R3 ;  /* 0x0000e00306003986 */ /* 0x0001ea000c101924 */
[----:B------:R-:W-:Y:S05]  /*5d50*/  @!P2 BRA `(.L_x_211) ;  /* 0x000000000004a947 */ /* 0x000fea0003800000 */
[----:B------:R0:W5:Y:S02]  /*5d60*/  LDG.E.LTC128B R174, desc[UR36][R4.64+0xe4] ;  /* 0x0000e42404ae7981 */ /* 0x000164000c1e1920 */
.L_x_211:
[----:B------:R-:W-:Y:S05]  /*5d70*/  BSYNC B1 ;  /* 0x0000000000017941 */ /* 0x000fea0003800000 */
.L_x_210:
[----:B-----5:R-:W-:Y:S01]  /*5d80*/  FMUL R12, R174, R155 ;  /* 0x0000009bae0c7220 */ /* 0x020fe20000400000 */
[----:B------:R-:W-:Y:S01]  /*5d90*/  ISETP.GT.AND P3, PT, R0, 0x38, P1 ;  /* 0x000000380000780c */ /* 0x000fe20000f64270 */
[----:B------:R-:W-:Y:S02]  /*5da0*/  BSSY B1, `(.L_x_212) ;  /* 0x0000005000017945 */ /* 0x000fe40003800000 */
[----:B------:R-:W-:-:S05]  /*5db0*/  FFMA R53, R53, R154, R12 ;  /* 0x0000009a35357223 */ /* 0x000fca000000000c */
[----:B------:R0:W-:Y:S05]  /*5dc0*/  @P2 STG.E desc[UR36][R6.64+0xe4], R53 ;  /* 0x0000e43506002986 */ /* 0x0001ea000c101924 */
[----:B------:R-:W-:Y:S05]  /*5dd0*/  @!P3 BRA `(.L_x_213) ;  /* 0x000000000004b947 */ /* 0x000fea0003800000 */
[----:B------:R0:W5:Y:S02]  /*5de0*/  LDG.E.LTC128B R174, desc[UR36][R10.64+0xe0] ;  /* 0x0000e0240aae7981 */ /* 0x000164000c1e1920 */
.L_x_213:
[----:B------:R-:W-:Y:S05]  /*5df0*/  BSYNC B1 ;  /* 0x0000000000017941 */ /* 0x000fea0003800000 */
.L_x_212:
[----:B0----5:R-:W-:Y:S01]  /*5e00*/  FMUL R3, R174, R155 ;  /* 0x0000009bae037220 */ /* 0x021fe20000400000 */
[----:B------:R-:W-:Y:S01]  /*5e10*/  ISETP.GT.AND P2, PT, R0, 0x39, P1 ;  /* 0x000000390000780c */ /* 0x000fe20000f44270 */
[----:B------:R-:W-:Y:S02]  /*5e20*/  BSSY B1, `(.L_x_214) ;  /* 0x0000005000017945 */ /* 0x000fe40003800000 */
[----:B------:R-:W-:-:S05]  /*5e30*/  FFMA R3, R54, R154, R3 ;  /* 0x0000009a36037223 */ /* 0x000fca0000000003 */
[----:B------:R0:W-:Y:S05]  /*5e40*/  @P3 STG.E desc[UR36][R8.64+0xe0], R3 ;  /* 0x0000e00308003986 */ /* 0x0001ea000c101924 */
[----:B------:R-:W-:Y:S05]  /*5e50*/  @!P2 BRA `(.L_x_215) ;  /* 0x000000000004a947 */ /* 0x000fea0003800000 */
[----:B------:R0:W5:Y:S02]  /*5e60*/  LDG.E.LTC128B R174, desc[UR36][R10.64+0xe4] ;  /* 0x0000e4240aae7981 */ /* 0x000164000c1e1920 */
.L_x_215:
[----:B------:R-:W-:Y:S05]  /*5e70*/  BSYNC B1 ;  /* 0x0000000000017941 */ /* 0x000fea0003800000 */
.L_x_214:
[----:B-----5:R-:W-:Y:S01]  /*5e80*/  FMUL R12, R174, R155 ;  /* 0x0000009bae0c7220 */ /* 0x020fe20000400000 */
[----:B------:R-:W-:Y:S01]  /*5e90*/  ISETP.GT.AND P3, PT, R0, 0x40, P0 ;  /* 0x000000400000780c */ /* 0x000fe20000764270 */
[----:B------:R-:W-:Y:S02]  /*5ea0*/  BSSY B1, `(.L_x_216) ;  /* 0x0000005000017945 */ /* 0x000fe40003800000 */
[----:B------:R-:W-:-:S05]  /*5eb0*/  FFMA R55, R55, R154, R12 ;  /* 0x0000009a37377223 */ /* 0x000fca000000000c */
[----:B------:R0:W-:Y:S05]  /*5ec0*/  @P2 STG.E desc[UR36][R8.64+0xe4], R55 ;  /* 0x0000e43708002986 */ /* 0x0001ea000c101924 */
[----:B------:R-:W-:Y:S05]  /*5ed0*/  @!P3 BRA `(.L_x_217) ;  /* 0x000000000004b947 */ /* 0x000fea0003800000 */
[----:B------:R0:W5:Y:S02]  /*5ee0*/  LDG.E.LTC128B R174, desc[UR36][R4.64+0x100] ;  /* 0x0001002404ae7981 */ /* 0x000164000c1e1920 */
.L_x_217:
[----:B------:R-:W-:Y:S05]  /*5ef0*/  BSYNC B1 ;  /* 0x0000000000017941 */ /* 0x000fea0003800000 */
.L_x_216:
[----:B0----5:R-:W-:Y:S01]  /*5f00*/  FMUL R3, R174, R155 ;  /* 0x0000009bae037220 */ /* 0x021fe20000400000 */
[----:B------:R-:W-:Y:S01]  /*5f10*/  ISETP.GT.AND P2, PT, R0, 0x41, P0 ;  /* 0x000000410000780c */ /* 0x000fe20000744270 */
[----:B------:R-:W-:Y:S02]  /*5f20*/  BSSY B1, `(.L_x_218) ;  /* 0x0000005000017945 */ /* 0x000fe40003800000 */
[----:B------:R-:W-:-:S05]  /*5f30*/  FFMA R3, R56, R154, R3 ;  /* 0x0000009a38037223 */ /* 0x000fca0000000003 */
[----:B------:R0:W-:Y:S05]  /*5f40*/  @P3 STG.E desc[UR36][R6.64+0x100], R3 ;  /* 0x0001000306003986 */ /* 0x0001ea000c101924 */
[----:B------:R-:W-:Y:S05]  /*5f50*/  @!P2 BRA `(.L_x_219) ;  /* 0x000000000004a947 */ /* 0x000fea0003800000 */
[----:B------:R0:W5:Y:S02]  /*5f60*/  LDG.E.LTC128B R174, desc[UR36][R4.64+0x104] ;  /* 0x0001042404ae7981 */ /* 0x000164000c1e1920 */
.L_x_219:
[----:B------:R-:W-:Y:S05]  /*5f70*/  BSYNC B1 ;  /* 0x0000000000017941 */ /* 0x000fea0003800000 */
.L_x_218:
[----:B-----5:R-:W-:Y:S01]  /*5f80*/  FMUL R12, R174, R155 ;  /* 0x0000009bae0c7220 */ /* 0x020fe20000400000 */
[----:B------:R-:W-:Y:S01]  /*5f90*/  ISETP.GT.AND P3, PT, R0, 0x40, P1 ;  /* 0x000000400000780c */ /* 0x000fe20000f64270 */
[----:B------:R-:W-:Y:S02]  /*5fa0*/  BSSY B1, `(.L_x_220) ;  /* 0x0000005000017945 */ /* 0x000fe40003800000 */
[----:B------:R-:W-:-:S05]  /*5fb0*/  FFMA R57, R57, R154, R12 ;  /* 0x0000009a39397223 */ /* 0x000fca000000000c */
[----:B------:R0:W-:Y:S05]  /*5fc0*/  @P2 STG.E desc[UR36][R6.64+0x104], R57 ;  /* 0x0001043906002986 */ /* 0x0001ea000c101924 */
[----:B------:R-:W-:Y:S05]  /*5fd0*/  @!P3 BRA `(.L_x_221) ;  /* 0x000000000004b947 */ /* 0x000fea0003800000 */
[----:B------:R0:W5:Y:S02]  /*5fe0*/  LDG.E.LTC128B R174, desc[UR36][R10.64+0x100] ;  /* 0x000100240aae7981 */ /* 0x000164000c1e1920 */
.L_x_221:
[----:B------:R-:W-:Y:S05]  /*5ff0*/  BSYNC B1 ;  /* 0x0000000000017941 */ /* 0x000fea0003800000 */
.L_x_220:
[----:B0----5:R-:W-:Y:S01]  /*6000*/  FMUL R3, R174, R155 ;  /* 0x0000009bae037220 */ /* 0x021fe20000400000 */
[----:B------:R-:W-:Y:S01]  /*6010*/  ISETP.GT.AND P2, PT, R0, 0x41, P1 ;  /* 0x000000410000780c */ /* 0x000fe20000f44270 */
[----:B------:R-:W-:Y:S02]  /*6020*/  BSSY B1, `(.L_x_222) ;  /* 0x0000005000017945 */ /* 0x000fe40003800000 */
[----:B------:R-:W-:-:S05]  /*6030*/  FFMA R3, R58, R154, R3 ;  /* 0x0000009a3a037223 */ /* 0x000fca0000000003 */
[----:B------:R0:W-:Y:S05]  /*6040*/  @P3 STG.E desc[UR36][R8.64+0x100], R3 ;  /* 0x0001000308003986 */ /* 0x0001ea000c101924 */
[----:B------:R-:W-:Y:S05]  /*6050*/  @!P2 BRA `(.L_x_223) ;  /* 0x000000000004a947 */ /* 0x000fea0003800000 */
[----:B------:R0:W5:Y:S02]  /*6060*/  LDG.E.LTC128B R174, desc[UR36][R10.64+0x104] ;  /* 0x000104240aae7981 */ /* 0x000164000c1e1920 */
.L_x_223:
[----:B------:R-:W-:Y:S05]  /*6070*/  BSYNC B1 ;  /* 0x0000000000017941 */ /* 0x000fea0003800000 */
.L_x_222:
[----:B-----5:R-:W-:Y:S01]  /*6080*/  FMUL R12, R174, R155 ;  /* 0x0000009bae0c7220 */ /* 0x020fe20000400000 */
[----:B------:R-:W-:Y:S01]  /*6090*/  ISETP.GT.AND P3, PT, R0, 0x48, P0 ;  /* 0x000000480000780c */ /* 0x000fe20000764270 */
[----:B------:R-:W-:Y:S02]  /*60a0*/  BSSY B1, `(.L_x_224) ;  /* 0x0000005000017945 */ /* 0x000fe40003800000 */
[----:B------:R-:W-:-:S05]  /*60b0*/  FFMA R59, R59, R154, R12 ;  /* 0x0000009a3b3b7223 */ /* 0x000fca000000000c */
[----:B------:R0:W-:Y:S05]  /*60c0*/  @P2 STG.E desc[UR36][R8.64+0x104], R59 ;  /* 0x0001043b08002986 */ /* 0x0001ea000c101924 */
[----:B------:R-:W-:Y:S05]  /*60d0*/  @!P3 BRA `(.L_x_225) ;  /* 0x000000000004b947 */ /* 0x000fea0003800000 */
[----:B------:R0:W5:Y:S02]  /*60e0*/  LDG.E.LTC128B R174, desc[UR36][R4.64+0x120] ;  /* 0x0001202404ae7981 */ /* 0x000164000c1e1920 */
.L_x_225:
[----:B------:R-:W-:Y:S05]  /*60f0*/  BSYNC B1 ;  /* 0x0000000000017941 */ /* 0x000fea0003800000 */
.L_x_224:
[----:B0----5:R-:W-:Y:S01]  /*6100*/  FMUL R3, R174, R155 ;  /* 0x0000009bae037220 */ /* 0x021fe20000400000 */
[----:B------:R-:W-:Y:S01]  /*6110*/  ISETP.GT.AND P2, PT, R0, 0x49, P0 ;  /* 0x000000490000780c */ /* 0x000fe20000744270 */
[----:B------:R-:W-:Y:S02]  /*6120*/  BSSY B1, `(.L_x_226) ;  /* 0x0000005000017945 */ /* 0x000fe40003800000 */
[----:B------:R-:W-:-:S05]  /*6130*/  FFMA R3, R60, R154, R3 ;  /* 0x0000009a3c037223 */ /* 0x000fca0000000003 */
[----:B------:R0:W-:Y:S05]  /*6140*/  @P3 STG.E desc[UR36][R6.64+0x120], R3 ;  /* 0x0001200306003986 */ /* 0x0001ea000c101924 */
[----:B------:R-:W-:Y:S05]  /*6150*/  @!P2 BRA `(.L_x_227) ;  /* 0x000000000004a947 */ /* 0x000fea0003800000 */
[----:B------:R0:W5:Y:S02]  /*6160*/  LDG.E.LTC128B R174, desc[UR36][R4.64+0x124] ;  /* 0x0001242404ae7981 */ /* 0x000164000c1e1920 */
.L_x_227:
[----:B------:R-:W-:Y:S05]  /*6170*/  BSYNC B1 ;  /* 0x0000000000017941 */ /* 0x000fea0003800000 */
.L_x_226:
[----:B-----5:R-:W-:Y:S01]  /*6180*/  FMUL R12, R174, R155 ;  /* 0x0000009bae0c7220 */ /* 0x020fe20000400000 */
[----:B------:R-:W-:Y:S01]  /*6190*/  ISETP.GT.AND P3, PT, R0, 0x48, P1 ;  /* 0x000000480000780c */ /* 0x000fe20000f64270 */
[----:B------:R-:W-:Y:S02]  /*61a0*/  BSSY B1, `(.L_x_228) ;  /* 0x0000005000017945 */ /* 0x000fe40003800000 */
[----:B------:R-:W-:-:S05]  /*61b0*/  FFMA R61, R61, R154, R12 ;  /* 0x0000009a3d3d7223 */ /* 0x000fca000000000c */
[----:B------:R0:W-:Y:S05]  /*61c0*/  @P2 STG.E desc[UR36][R6.64+0x124], R61 ;  /* 0x0001243d06002986 */ /* 0x0001ea000c101924 */
[----:B------:R-:W-:Y:S05]  /*61d0*/  @!P3 BRA `(.L_x_229) ;  /* 0x000000000004b947 */ /* 0x000fea0003800000 */
[----:B------:R0:W5:Y:S02]  /*61e0*/  LDG.E.LTC128B R174, desc[UR36][R10.64+0x120] ;  /* 0x000120240aae7981 */ /* 0x000164000c1e1920 */
.L_x_229:
[----:B------:R-:W-:Y:S05]  /*61f0*/  BSYNC B1 ;  /* 0x0000000000017941 */ /* 0x000fea0003800000 */
.L_x_228:
[----:B0----5:R-:W-:Y:S01]  /*6200*/  FMUL R3, R174, R155 ;  /* 0x0000009bae037220 */ /* 0x021fe20000400000 */
[----:B------:R-:W-:Y:S01]  /*6210*/  ISETP.GT.AND P2, PT, R0, 0x49, P1 ;  /* 0x000000490000780c */ /* 0x000fe20000f44270 */
[----:B------:R-:W-:Y:S02]  /*6220*/  BSSY B1, `(.L_x_230) ;  /* 0x0000005000017945 */ /* 0x000fe40003800000 */
[----:B------:R-:W-:-:S05]  /*6230*/  FFMA R3, R62, R154, R3 ;  /* 0x0000009a3e037223 */ /* 0x000fca0000000003 */
[----:B------:R0:W-:Y:S05]  /*6240*/  @P3 STG.E desc[UR36][R8.64+0x120], R3 ;  /* 0x0001200308003986 */ /* 0x0001ea000c101924 */
[----:B------:R-:W-:Y:S05]  /*6250*/  @!P2 BRA `(.L_x_231) ;  /* 0x000000000004a947 */ /* 0x000fea0003800000 */
[----:B------:R0:W5:Y:S02]  /*6260*/  LDG.E.LTC128B R174, desc[UR36][R10.64+0x124] ;  /* 0x000124240aae7981 */ /* 0x000164000c1e1920 */
.L_x_231:
[----:B------:R-:W-:Y:S05]  /*6270*/  BSYNC B1 ;  /* 0x0000000000017941 */ /* 0x000fea0003800000 */
.L_x_230:
[----:B-----5:R-:W-:Y:S01]  /*6280*/  FMUL R12, R174, R155 ;  /* 0x0000009bae0c7220 */ /* 0x020fe20000400000 */
[----:B------:R-:W-:Y:S01]  /*6290*/  ISETP.GT.AND P3, PT, R0, 0x50, P0 ;  /* 0x000000500000780c */ /* 0x000fe20000764270 */
[----:B------:R-:W-:Y:S02]  /*62a0*/  BSSY B1, `(.L_x_232) ;  /* 0x0000005000017945 */ /* 0x000fe40003800000 */
[----:B------:R-:W-:-:S05]  /*62b0*/  FFMA R63, R63, R154, R12 ;  /* 0x0000009a3f3f7223 */ /* 0x000fca000000000c */
[----:B------:R0:W-:Y:S05]  /*62c0*/  @P2 STG.E desc[UR36][R8.64+0x124], R63 ;  /* 0x0001243f08002986 */ /* 0x0001ea000c101924 */
[----:B------:R-:W-:Y:S05]  /*62d0*/  @!P3 BRA `(.L_x_233) ;  /* 0x000000000004b947 */ /* 0x000fea0003800000 */
[----:B------:R0:W5:Y:S02]  /*62e0*/  LDG.E.LTC128B R174, desc[UR36][R4.64+0x140] ;  /* 0x0001402404ae7981 */ /* 0x000164000c1e1920 */
.L_x_233:
[----:B------:R-:W-:Y:S05]  /*62f0*/  BSYNC B1 ;  /* 0x0000000000017941 */ /* 0x000fea0003800000 */
.L_x_232:
[----:B0----5:R-:W-:Y:S01]  /*6300*/  FMUL R3, R174, R155 ;  /* 0x0000009bae037220 */ /* 0x021fe20000400000 */
[----:B------:R-:W-:Y:S01]  /*6310*/  ISETP.GT.AND P2, PT, R0, 0x51, P0 ;  /* 0x000000510000780c */ /* 0x000fe20000744270 */
[----:B------:R-:W-:Y:S02]  /*6320*/  BSSY B1, `(.L_x_234) ;  /* 0x0000005000017945 */ /* 0x000fe40003800000 */
[----:B------:R-:W-:-:S05]  /*6330*/  FFMA R3, R64, R154, R3 ;  /* 0x0000009a40037223 */ /* 0x000fca0000000003 */
[----:B------:R0:W-:Y:S05]  /*6340*/  @P3 STG.E desc[UR36][R6.64+0x140], R3 ;  /* 0x0001400306003986 */ /* 0x0001ea000c101924 */
[----:B------:R-:W-:Y:S05]  /*6350*/  @!P2 BRA `(.L_x_235) ;  /* 0x000000000004a947 */ /* 0x000fea0003800000 */
[----:B------:R0:W5:Y:S02]  /*6360*/  LDG.E.LTC128B R174, desc[UR36][R4.64+0x144] ;  /* 0x0001442404ae7981 */ /* 0x000164000c1e1920 */
.L_x_235:
[----:B------:R-:W-:Y:S05]  /*6370*/  BSYNC B1 ;  /* 0x0000000000017941 */ /* 0x000fea0003800000 */
.L_x_234:
[----:B-----5:R-:W-:Y:S01]  /*6380*/  FMUL R12, R174, R155 ;  /* 0x0000009bae0c7220 */ /* 0x020fe20000400000 */
[----:B------:R-:W-:Y:S01]  /*6390*/  ISETP.GT.AND P3, PT, R0, 0x50, P1 ;  /* 0x000000500000780c */ /* 0x000fe20000f64270 */
[----:B------:R-:W-:Y:S02]  /*63a0*/  BSSY B1, `(.L_x_236) ;  /* 0x0000005000017945 */ /* 0x000fe40003800000 */
[----:B------:R-:W-:-:S05]  /*63b0*/  FFMA R65, R65, R154, R12 ;  /* 0x0000009a41417223 */ /* 0x000fca000000000c */
[----:B------:R0:W-:Y:S05]  /*63c0*/  @P2 STG.E desc[UR36][R6.64+0x144], R65 ;  /* 0x0001444106002986 */ /* 0x0001ea000c101924 */
[----:B------:R-:W-:Y:S05]  /*63d0*/  @!P3 BRA `(.L_x_237) ;  /* 0x000000000004b947 */ /* 0x000fea0003800000 */
[----:B------:R0:W5:Y:S02]  /*63e0*/  LDG.E.LTC128B R174, desc[UR36][R10.64+0x140] ;  /* 0x000140240aae7981 */ /* 0x000164000c1e1920 */
.L_x_237:
[----:B------:R-:W-:Y:S05]  /*63f0*/  BSYNC B1 ;  /* 0x0000000000017941 */ /* 0x000fea0003800000 */
.L_x_236:
[----:B0----5:R-:W-:Y:S01]  /*6400*/  FMUL R3, R174, R155 ;  /* 0x0000009bae037220 */ /* 0x021fe20000400000 */
[----:B------:R-:W-:Y:S01]  /*6410*/  ISETP.GT.AND P2, PT, R0, 0x51, P1 ;  /* 0x000000510000780c */ /* 0x000fe20000f44270 */
[----:B------:R-:W-:Y:S02]  /*6420*/  BSSY B1, `(.L_x_238) ;  /* 0x0000005000017945 */ /* 0x000fe40003800000 */
[----:B------:R-:W-:-:S05]  /*6430*/  FFMA R3, R66, R154, R3 ;  /* 0x0000009a42037223 */ /* 0x000fca0000000003 */
[----:B------:R0:W-:Y:S05]  /*6440*/  @P3 STG.E desc[UR36][R8.64+0x140], R3 ;  /* 0x0001400308003986 */ /* 0x0001ea000c101924 */
[----:B------:R-:W-:Y:S05]  /*6450*/  @!P2 BRA `(.L_x_239) ;  /* 0x000000000004a947 */ /* 0x000fea0003800000 */
[----:B------:R0:W5:Y:S02]  /*6460*/  LDG.E.LTC128B R174, desc[UR36][R10.64+0x144] ;  /* 0x000144240aae7981 */ /* 0x000164000c1e1920 */
.L_x_239:
[----:B------:R-:W-:Y:S05]  /*6470*/  BSYNC B1 ;  /* 0x0000000000017941 */ /* 0x000fea0003800000 */
.L_x_238:
[----:B-----5:R-:W-:Y:S01]  /*6480*/  FMUL R12, R174, R155 ;  /* 0x0000009bae0c7220 */ /* 0x020fe20000400000 */
[----:B------:R-:W-:Y:S01]  /*6490*/  ISETP.GT.AND P3, PT, R0, 0x58, P0 ;  /* 0x000000580000780c */ /* 0x000fe20000764270 */
[----:B------:R-:W-:Y:S02]  /*64a0*/  BSSY B1, `(.L_x_240) ;  /* 0x0000005000017945 */ /* 0x000fe40003800000 */
[----:B------:R-:W-:-:S05]  /*64b0*/  FFMA R67, R67, R154, R12 ;  /* 0x0000009a43437223 */ /* 0x000fca000000000c */
[----:B------:R0:W-:Y:S05]  /*64c0*/  @P2 STG.E desc[UR36][R8.64+0x144], R67 ;  /* 0x0001444308002986 */ /* 0x0001ea000c101924 */
[----:B------:R-:W-:Y:S05]  /*64d0*/  @!P3 BRA `(.L_x_241) ;  /* 0x000000000004b947 */ /* 0x000fea0003800000 */
[----:B------:R0:W5:Y:S02]  /*64e0*/  LDG.E.LTC128B R174, desc[UR36][R4.64+0x160] ;  /* 0x0001602404ae7981 */ /* 0x000164000c1e1920 */
.L_x_241:
[----:B------:R-:W-:Y:S05]  /*64f0*/  BSYNC B1 ;  /* 0x0000000000017941 */ /* 0x000fea0003800000 */
.L_x_240:
[----:B0----5:R-:W-:Y:S01]  /*6500*/  FMUL R3, R174, R155 ;  /* 0x0000009bae037220 */ /* 0x021fe20000400000 */
[----:B------:R-:W-:Y:S01]  /*6510*/  ISETP.GT.AND P2, PT, R0, 0x59, P0 ;  /* 0x000000590000780c */ /* 0x000fe20000744270 */
[----:B------:R-:W-:Y:S02]  /*6520*/  BSSY B1, `(.L_x_242) ;  /* 0x0000005000017945 */ /* 0x000fe40003800000 */
[----:B------:R-:W-:-:S05]  /*6530*/  FFMA R3, R68, R154, R3 ;  /* 0x0000009a44037223 */ /* 0x000fca0000000003 */
[----:B------:R0:W-:Y:S05]  /*6540*/  @P3 STG.E desc[UR36][R6.64+0x160], R3 ;  /* 0x0001600306003986 */ /* 0x0001ea000c101924 */
[----:B------:R-:W-:Y:S05]  /*6550*/  @!P2 BRA `(.L_x_243) ;  /* 0x000000000004a947 */ /* 0x000fea0003800000 */
[----:B------:R0:W5:Y:S02]  /*6560*/  LDG.E.LTC128B R174, desc[UR36][R4.64+0x164] ;  /* 0x0001642404ae7981 */ /* 0x000164000c1e1920 */
.L_x_243:
[----:B------:R-:W-:Y:S05]  /*6570*/  BSYNC B1 ;  /* 0x0000000000017941 */ /* 0x000fea0003800000 */
.L_x_242:
[----:B-----5:R-:W-:Y:S01]  /*6580*/  FMUL R12, R174, R155 ;  /* 0x0000009bae0c7220 */ /* 0x020fe20000400000 */
[----:B------:R-:W-:Y:S01]  /*6590*/  ISETP.GT.AND P3, PT, R0, 0x58, P1 ;  /* 0x000000580000780c */ /* 0x000fe20000f64270 */
[----:B------:R-:W-:Y:S02]  /*65a0*/  BSSY B1, `(.L_x_244) ;  /* 0x0000005000017945 */ /* 0x000fe40003800000 */
[----:B------:R-:W-:-:S05]  /*65b0*/  FFMA R69, R69, R154, R12 ;  /* 0x0000009a45457223 */ /* 0x000fca000000000c */
[----:B------:R0:W-:Y:S05]  /*65c0*/  @P2 STG.E desc[UR36][R6.64+0x164], R69 ;  /* 0x0001644506002986 */ /* 0x0001ea000c101924 */
[----:B------:R-:W-:Y:S05]  /*65d0*/  @!P3 BRA `(.L_x_245) ;  /* 0x000000000004b947 */ /* 0x000fea0003800000 */
[----:B------:R0:W5:Y:S02]  /*65e0*/  LDG.E.LTC128B R174, desc[UR36][R10.64+0x160] ;  /* 0x000160240aae7981 */ /* 0x000164000c1e1920 */
.L_x_245:
[----:B------:R-:W-:Y:S05]  /*65f0*/  BSYNC B1 ;  /* 0x0000000000017941 */ /* 0x000fea0003800000 */
.L_x_244:
[----:B0----5:R-:W-:Y:S01]  /*6600*/  FMUL R3, R174, R155 ;  /* 0x0000009bae037220 */ /* 0x021fe20000400000 */
[----:B------:R-:W-:Y:S01]  /*6610*/  ISETP.GT.AND P2, PT, R0, 0x59, P1 ;  /* 0x000000590000780c */ /* 0x000fe20000f44270 */
[----:B------:R-:W-:Y:S02]  /*6620*/  BSSY B1, `(.L_x_246) ;  /* 0x0000005000017945 */ /* 0x000fe40003800000 */
[----:B------:R-:W-:-:S05]  /*6630*/  FFMA R3, R70, R154, R3 ;  /* 0x0000009a46037223 */ /* 0x000fca0000000003 */
[----:B------:R0:W-:Y:S05]  /*6640*/  @P3 STG.E desc[UR36][R8.64+0x160], R3 ;  /* 0x0001600308003986 */ /* 0x0001ea000c101924 */
[----:B------:R-:W-:Y:S05]  /*6650*/  @!P2 BRA `(.L_x_247) ;  /* 0x000000000004a947 */ /* 0x000fea0003800000 */
[----:B------:R0:W5:Y:S02]  /*6660*/  LDG.E.LTC128B R174, desc[UR36][R10.64+0x164] ;  /* 0x000164240aae7981 */ /* 0x000164000c1e1920 */
.L_x_247:
[----:B------:R-:W-:Y:S05]  /*6670*/  BSYNC B1 ;  /* 0x0000000000017941 */ /* 0x000fea0003800000 */
.L_x_246:
[----:B-----5:R-:W-:Y:S01]  /*6680*/  FMUL R12, R174, R155 ;  /* 0x0000009bae0c7220 */ /* 0x020fe20000400000 */
[----:B------:R-:W-:Y:S01]  /*6690*/  ISETP.GT.AND P3, PT, R0, 0x60, P0 ;  /* 0x000000600000780c */ /* 0x000fe20000764270 */
[----:B------:R-:W-:Y:S02]  /*66a0*/  BSSY B1, `(.L_x_248) ;  /* 0x0000005000017945 */ /* 0x000fe40003800000 */
[----:B------:R-:W-:-:S05]  /*66b0*/  FFMA R71, R71, R154, R12 ;  /* 0x0000009a47477223 */ /* 0x000fca000000000c */
[----:B------:R0:W-:Y:S05]  /*66c0*/  @P2 STG.E desc[UR36][R8.64+0x164], R71 ;  /* 0x0001644708002986 */ /* 0x0001ea000c101924 */
[----:B------:R-:W-:Y:S05]  /*66d0*/  @!P3 BRA `(.L_x_249) ;  /* 0x000000000004b947 */ /* 0x000fea0003800000 */
[----:B------:R0:W5:Y:S02]  /*66e0*/  LDG.E.LTC128B R174, desc[UR36][R4.64+0x180] ;  /* 0x0001802404ae7981 */ /* 0x000164000c1e1920 */
.L_x_249:
[----:B------:R-:W-:Y:S05]  /*66f0*/  BSYNC B1 ;  /* 0x0000000000017941 */ /* 0x000fea0003800000 */
.L_x_248:
[----:B0----5:R-:W-:Y:S01]  /*6700*/  FMUL R3, R174, R155 ;  /* 0x0000009bae037220 */ /* 0x021fe20000400000 */
[----:B------:R-:W-:Y:S01]  /*6710*/  ISETP.GT.AND P2, PT, R0, 0x61, P0 ;  /* 0x000000610000780c */ /* 0x000fe20000744270 */
[----:B------:R-:W-:Y:S02]  /*6720*/  BSSY B1, `(.L_x_250) ;  /* 0x0000005000017945 */ /* 0x000fe40003800000 */
[----:B------:R-:W-:-:S05]  /*6730*/  FFMA R3, R72, R154, R3 ;  /* 0x0000009a48037223 */ /* 0x000fca0000000003 */
[----:B------:R0:W-:Y:S05]  /*6740*/  @P3 STG.E desc[UR36][R6.64+0x180], R3 ;  /* 0x0001800306003986 */ /* 0x0001ea000c101924 */
[----:B------:R-:W-:Y:S05]  /*6750*/  @!P2 BRA `(.L_x_251) ;  /* 0x000000000004a947 */ /* 0x000fea0003800000 */
[----:B------:R0:W5:Y:S02]  /*6760*/  LDG.E.LTC128B R174, desc[UR36][R4.64+0x184] ;  /* 0x0001842404ae7981 */ /* 0x000164000c1e1920 */
.L_x_251:
[----:B------:R-:W-:Y:S05]  /*6770*/  BSYNC B1 ;  /* 0x0000000000017941 */ /* 0x000fea0003800000 */
.L_x_250:
[----:B-----5:R-:W-:Y:S01]  /*6780*/  FMUL R12, R174, R155 ;  /* 0x0000009bae0c7220 */ /* 0x020fe20000400000 */
[----:B------:R-:W-:Y:S01]  /*6790*/  ISETP.GT.AND P3, PT, R0, 0x60, P1 ;  /* 0x000000600000780c */ /* 0x000fe20000f64270 */
[----:B------:R-:W-:Y:S02]  /*67a0*/  BSSY B1, `(.L_x_252) ;  /* 0x0000005000017945 */ /* 0x000fe40003800000 */
[----:B------:R-:W-:-:S05]  /*67b0*/  FFMA R73, R73, R154, R12 ;  /* 0x0000009a49497223 */ /* 0x000fca000000000c */
[----:B------:R0:W-:Y:S05]  /*67c0*/  @P2 STG.E desc[UR36][R6.64+0x184], R73 ;  /* 0x0001844906002986 */ /* 0x0001ea000c101924 */
[----:B------:R-:W-:Y:S05]  /*67d0*/  @!P3 BRA `(.L_x_253) ;  /* 0x000000000004b947 */ /* 0x000fea0003800000 */
[----:B------:R0:W5:Y:S02]  /*67e0*/  LDG.E.LTC128B R174, desc[UR36][R10.64+0x180] ;  /* 0x000180240aae7981 */ /* 0x000164000c1e1920 */
.L_x_253:
[----:B------:R-:W-:Y:S05]  /*67f0*/  BSYNC B1 ;  /* 0x0000000000017941 */ /* 0x000fea0003800000 */
.L_x_252:
[----:B0----5:R-:W-:Y:S01]  /*6800*/  FMUL R3, R174, R155 ;  /* 0x0000009bae037220 */ /* 0x021fe20000400000 */
[----:B------:R-:W-:Y:S01]  /*6810*/  ISETP.GT.AND P2, PT, R0, 0x61, P1 ;  /* 0x000000610000780c */ /* 0x000fe20000f44270 */
[----:B------:R-:W-:Y:S02]  /*6820*/  BSSY B1, `(.L_x_254) ;  /* 0x0000005000017945 */ /* 0x000fe40003800000 */
[----:B------:R-:W-:-:S05]  /*6830*/  FFMA R3, R74, R154, R3 ;  /* 0x0000009a4a037223 */ /* 0x000fca0000000003 */
[----:B------:R0:W-:Y:S05]  /*6840*/  @P3 STG.E desc[UR36][R8.64+0x180], R3 ;  /* 0x0001800308003986 */ /* 0x0001ea000c101924 */
[----:B------:R-:W-:Y:S05]  /*6850*/  @!P2 BRA `(.L_x_255) ;  /* 0x000000000004a947 */ /* 0x000fea0003800000 */
[----:B------:R0:W5:Y:S02]  /*6860*/  LDG.E.LTC128B R174, desc[UR36][R10.64+0x184] ;  /* 0x000184240aae7981 */ /* 0x000164000c1e1920 */
.L_x_255:
[----:B------:R-:W-:Y:S05]  /*6870*/  BSYNC B1 ;  /* 0x0000000000017941 */ /* 0x000fea0003800000 */
.L_x_254:
[----:B-----5:R-:W-:Y:S01]  /*6880*/  FMUL R12, R174, R155 ;  /* 0x0000009bae0c7220 */ /* 0x020fe20000400000 */
[----:B------:R-:W-:Y:S01]  /*6890*/  ISETP.GT.AND P3, PT, R0, 0x68, P0 ;  /* 0x000000680000780c */ /* 0x000fe20000764270 */
[----:B------:R-:W-:Y:S02]  /*68a0*/  BSSY B1, `(.L_x_256) ;  /* 0x0000005000017945 */ /* 0x000fe40003800000 */
[----:B------:R-:W-:-:S05]  /*68b0*/  FFMA R75, R75, R154, R12 ;  /* 0x0000009a4b4b7223 */ /* 0x000fca000000000c */
[----:B------:R0:W-:Y:S05]  /*68c0*/  @P2 STG.E desc[UR36][R8.64+0x184], R75 ;  /* 0x0001844b08002986 */ /* 0x0001ea000c101924 */
[----:B------:R-:W-:Y:S05]  /*68d0*/  @!P3 BRA `(.L_x_257) ;  /* 0x000000000004b947 */ /* 0x000fea0003800000 */
[----:B------:R0:W5:Y:S02]  /*68e0*/  LDG.E.LTC128B R174, desc[UR36][R4.64+0x1a0] ;  /* 0x0001a02404ae7981 */ /* 0x000164000c1e1920 */
.L_x_257:
[----:B------:R-:W-:Y:S05]  /*68f0*/  BSYNC B1 ;  /* 0x0000000000017941 */ /* 0x000fea0003800000 */
.L_x_256:
[----:B0----5:R-:W-:Y:S01]  /*6900*/  FMUL R3, R174, R155 ;  /* 0x0000009bae037220 */ /* 0x021fe20000400000 */
[----:B------:R-:W-:Y:S01]  /*6910*/  ISETP.GT.AND P2, PT, R0, 0x69, P0 ;  /* 0x000000690000780c */ /* 0x000fe20000744270 */
[----:B------:R-:W-:Y:S02]  /*6920*/  BSSY B1, `(.L_x_258) ;  /* 0x0000005000017945 */ /* 0x000fe40003800000 */
[----:B------:R-:W-:-:S05]  /*6930*/  FFMA R3, R76, R154, R3 ;  /* 0x0000009a4c037223 */ /* 0x000fca0000000003 */
[----:B------:R0:W-:Y:S05]  /*6940*/  @P3 STG.E desc[UR36][R6.64+0x1a0], R3 ;  /* 0x0001a00306003986 */ /* 0x0001ea000c101924 */
[----:B------:R-:W-:Y:S05]  /*6950*/  @!P2 BRA `(.L_x_259) ;  /* 0x000000000004a947 */ /* 0x000fea0003800000 */
[----:B------:R0:W5:Y:S02]  /*6960*/  LDG.E.LTC128B R174, desc[UR36][R4.64+0x1a4] ;  /* 0x0001a42404ae7981 */ /* 0x000164000c1e1920 */
.L_x_259:
[----:B------:R-:W-:Y:S05]  /*6970*/  BSYNC B1 ;  /* 0x0000000000017941 */ /* 0x000fea0003800000 */
.L_x_258:
[----:B-----5:R-:W-:Y:S01]  /*6980*/  FMUL R12, R174, R155 ;  /* 0x0000009bae0c7220 */ /* 0x020fe20000400000 */
[----:B------:R-:W-:Y:S01]  /*6990*/  ISETP.GT.AND P3, PT, R0, 0x68, P1 ;  /* 0x000000680000780c */ /* 0x000fe20000f64270 */
[----:B------:R-:W-:Y:S02]  /*69a0*/  BSSY B1, `(.L_x_260) ;  /* 0x0000005000017945 */ /* 0x000fe40003800000 */
[----:B------:R-:W-:-:S05]  /*69b0*/  FFMA R77, R77, R154, R12 ;  /* 0x0000009a4d4d7223 */ /* 0x000fca000000000c */
[----:B------:R0:W-:Y:S05]  /*69c0*/  @P2 STG.E desc[UR36][R6.64+0x1a4], R77 ;  /* 0x0001a44d06002986 */ /* 0x0001ea000c101924 */
[----:B------:R-:W-:Y:S05]  /*69d0*/  @!P3 BRA `(.L_x_261) ;  /* 0x000000000004b947 */ /* 0x000fea0003800000 */
[----:B------:R0:W5:Y:S02]  /*69e0*/  LDG.E.LTC128B R174, desc[UR36][R10.64+0x1a0] ;  /* 0x0001a0240aae7981 */ /* 0x000164000c1e1920 */
.L_x_261:
[----:B------:R-:W-:Y:S05]  /*69f0*/  BSYNC B1 ;  /* 0x0000000000017941 */ /* 0x000fea0003800000 */
.L_x_260:
[----:B0----5:R-:W-:Y:S01]  /*6a00*/  FMUL R3, R174, R155 ;  /* 0x0000009bae037220 */ /* 0x021fe20000400000 */
[----:B------:R-:W-:Y:S01]  /*6a10*/  ISETP.GT.AND P2, PT, R0, 0x69, P1 ;  /* 0x000000690000780c */ /* 0x000fe20000f44270 */
[----:B------:R-:W-:Y:S02]  /*6a20*/  BSSY B1, `(.L_x_262) ;  /* 0x0000005000017945 */ /* 0x000fe40003800000 */
[----:B------:R-:W-:-:S05]  /*6a30*/  FFMA R3, R78, R154, R3 ;  /* 0x0000009a4e037223 */ /* 0x000fca0000000003 */
[----:B------:R0:W-:Y:S05]  /*6a40*/  @P3 STG.E desc[UR36][R8.64+0x1a0], R3 ;  /* 0x0001a00308003986 */ /* 0x0001ea000c101924 */
[----:B------:R-:W-:Y:S05]  /*6a50*/  @!P2 BRA `(.L_x_263) ;  /* 0x000000000004a947 */ /* 0x000fea0003800000 */
[----:B------:R0:W5:Y:S02]  /*6a60*/  LDG.E.LTC128B R174, desc[UR36][R10.64+0x1a4] ;  /* 0x0001a4240aae7981 */ /* 0x000164000c1e1920 */
.L_x_263:
[----:B------:R-:W-:Y:S05]  /*6a70*/  BSYNC B1 ;  /* 0x0000000000017941 */ /* 0x000fea0003800000 */
.L_x_262:
[----:B-----5:R-:W-:Y:S01]  /*6a80*/  FMUL R12, R174, R155 ;  /* 0x0000009bae0c7220 */ /* 0x020fe20000400000 */
[----:B------:R-:W-:Y:S01]  /*6a90*/  ISETP.GT.AND P3, PT, R0, 0x70, P0 ;  /* 0x000000700000780c */ /* 0x000fe20000764270 */
[----:B------:R-:W-:Y:S02]  /*6aa0*/  BSSY B1, `(.L_x_264) ;  /* 0x0000005000017945 */ /* 0x000fe40003800000 */
[----:B------:R-:W-:-:S05]  /*6ab0*/  FFMA R79, R79, R154, R12 ;  /* 0x0000009a4f4f7223 */ /* 0x000fca000000000c */
[----:B------:R0:W-:Y:S05]  /*6ac0*/  @P2 STG.E desc[UR36][R8.64+0x1a4], R79 ;  /* 0x0001a44f08002986 */ /* 0x0001ea000c101924 */
[----:B------:R-:W-:Y:S05]  /*6ad0*/  @!P3 BRA `(.L_x_265) ;  /* 0x000000000004b947 */ /* 0x000fea0003800000 */
[----:B------:R0:W5:Y:S02]  /*6ae0*/  LDG.E.LTC128B R174, desc[UR36][R4.64+0x1c0] ;  /* 0x0001c02404ae7981 */ /* 0x000164000c1e1920 */
.L_x_265:
[----:B------:R-:W-:Y:S05]  /*6af0*/  BSYNC B1 ;  /* 0x0000000000017941 */ /* 0x000fea0003800000 */
.L_x_264:
[----:B0----5:R-:W-:Y:S01]  /*6b00*/  FMUL R3, R174, R155 ;  /* 0x0000009bae037220 */ /* 0x021fe20000400000 */
[----:B------:R-:W-:Y:S01]  /*6b10*/  ISETP.GT.AND P2, PT, R0, 0x71, P0 ;  /* 0x000000710000780c */ /* 0x000fe20000744270 */
[----:B------:R-:W-:Y:S02]  /*6b20*/  BSSY B1, `(.L_x_266) ;  /* 0x0000005000017945 */ /* 0x000fe40003800000 */
[----:B------:R-:W-:-:S05]  /*6b30*/  FFMA R3, R80, R154, R3 ;  /* 0x0000009a50037223 */ /* 0x000fca0000000003 */
[----:B------:R0:W-:Y:S05]  /*6b40*/  @P3 STG.E desc[UR36][R6.64+0x1c0], R3 ;  /* 0x0001c00306003986 */ /* 0x0001ea000c101924 */
[----:B------:R-:W-:Y:S05]  /*6b50*/  @!P2 BRA `(.L_x_267) ;  /* 0x000000000004a947 */ /* 0x000fea0003800000 */
[----:B------:R0:W5:Y:S02]  /*6b60*/  LDG.E.LTC128B R174, desc[UR36][R4.64+0x1c4] ;  /* 0x0001c42404ae7981 */ /* 0x000164000c1e1920 */
.L_x_267:
[----:B------:R-:W-:Y:S05]  /*6b70*/  BSYNC B1 ;  /* 0x0000000000017941 */ /* 0x000fea0003800000 */
.L_x_266:
[----:B-----5:R-:W-:Y:S01]  /*6b80*/  FMUL R12, R174, R155 ;  /* 0x0000009bae0c7220 */ /* 0x020fe20000400000 */
[----:B------:R-:W-:Y:S01]  /*6b90*/  ISETP.GT.AND P3, PT, R0, 0x70, P1 ;  /* 0x000000700000780c */ /* 0x000fe20000f64270 */
[----:B------:R-:W-:Y:S02]  /*6ba0*/  BSSY B1, `(.L_x_268) ;  /* 0x0000005000017945 */ /* 0x000fe40003800000 */
[----:B------:R-:W-:-:S05]  /*6bb0*/  FFMA R81, R81, R154, R12 ;  /* 0x0000009a51517223 */ /* 0x000fca000000000c */
[----:B------:R0:W-:Y:S05]  /*6bc0*/  @P2 STG.E desc[UR36][R6.64+0x1c4], R81 ;  /* 0x0001c45106002986 */ /* 0x0001ea000c101924 */
[----:B------:R-:W-:Y:S05]  /*6bd0*/  @!P3 BRA `(.L_x_269) ;  /* 0x000000000004b947 */ /* 0x000fea0003800000 */
[----:B------:R0:W5:Y:S02]  /*6be0*/  LDG.E.LTC128B R174, desc[UR36][R10.64+0x1c0] ;  /* 0x0001c0240aae7981 */ /* 0x000164000c1e1920 */
.L_x_269:
[----:B------:R-:W-:Y:S05]  /*6bf0*/  BSYNC B1 ;  /* 0x0000000000017941 */ /* 0x000fea0003800000 */
.L_x_268:
[----:B0----5:R-:W-:Y:S01]  /*6c00*/  FMUL R3, R174, R155 ;  /* 0x0000009bae037220 */ /* 0x021fe20000400000 */
[----:B------:R-:W-:Y:S01]  /*6c10*/  ISETP.GT.AND P2, PT, R0, 0x71, P1 ;  /* 0x000000710000780c */ /* 0x000fe20000f44270 */
[----:B------:R-:W-:Y:S02]  /*6c20*/  BSSY B1, `(.L_x_270) ;  /* 0x0000005000017945 */ /* 0x000fe40003800000 */
[----:B------:R-:W-:-:S05]  /*6c30*/  FFMA R3, R82, R154, R3 ;  /* 0x0000009a52037223 */ /* 0x000fca0000000003 */
[----:B------:R0:W-:Y:S05]  /*6c40*/  @P3 STG.E desc[UR36][R8.64+0x1c0], R3 ;  /* 0x0001c00308003986 */ /* 0x0001ea000c101924 */
[----:B------:R-:W-:Y:S05]  /*6c50*/  @!P2 BRA `(.L_x_271) ;  /* 0x000000000004a947 */ /* 0x000fea0003800000 */
[----:B------:R0:W5:Y:S02]  /*6c60*/  LDG.E.LTC128B R174, desc[UR36][R10.64+0x1c4] ;  /* 0x0001c4240aae7981 */ /* 0x000164000c1e1920 */
.L_x_271:
[----:B------:R-:W-:Y:S05]  /*6c70*/  BSYNC B1 ;  /* 0x0000000000017941 */ /* 0x000fea0003800000 */
.L_x_270:
[----:B-----5:R-:W-:Y:S01]  /*6c80*/  FMUL R12, R174, R155 ;  /* 0x0000009bae0c7220 */ /* 0x020fe20000400000 */
[----:B------:R-:W-:Y:S01]  /*6c90*/  ISETP.GT.AND P3, PT, R0, 0x78, P0 ;  /* 0x000000780000780c */ /* 0x000fe20000764270 */
[----:B------:R-:W-:Y:S02]  /*6ca0*/  BSSY B1, `(.L_x_272) ;  /* 0x0000005000017945 */ /* 0x000fe40003800000 */
[----:B------:R-:W-:-:S05]  /*6cb0*/  FFMA R83, R83, R154, R12 ;  /* 0x0000009a53537223 */ /* 0x000fca000000000c */
[----:B------:R0:W-:Y:S05]  /*6cc0*/  @P2 STG.E desc[UR36][R8.64+0x1c4], R83 ;  /* 0x0001c45308002986 */ /* 0x0001ea000c101924 */
[----:B------:R-:W-:Y:S05]  /*6cd0*/  @!P3 BRA `(.L_x_273) ;  /* 0x000000000004b947 */ /* 0x000fea0003800000 */
[----:B------:R0:W5:Y:S02]  /*6ce0*/  LDG.E.LTC128B R174, desc[UR36][R4.64+0x1e0] ;  /* 0x0001e02404ae7981 */ /* 0x000164000c1e1920 */
.L_x_273:
[----:B------:R-:W-:Y:S05]  /*6cf0*/  BSYNC B1 ;  /* 0x0000000000017941 */ /* 0x000fea0003800000 */
.L_x_272:
[----:B0----5:R-:W-:Y:S01]  /*6d00*/  FMUL R3, R174, R155 ;  /* 0x0000009bae037220 */ /* 0x021fe20000400000 */
[----:B------:R-:W-:Y:S01]  /*6d10*/  ISETP.GT.AND P0, PT, R0, 0x79, P0 ;  /* 0x000000790000780c */ /* 0x000fe20000704270 */
[----:B------:R-:W-:Y:S02]  /*6d20*/  BSSY B1, `(.L_x_274) ;  /* 0x0000005000017945 */ /* 0x000fe40003800000 */
[----:B------:R-:W-:-:S05]  /*6d30*/  FFMA R3, R84, R154, R3 ;  /* 0x0000009a54037223 */ /* 0x000fca0000000003 */
[----:B------:R0:W-:Y:S05]  /*6d40*/  @P3 STG.E desc[UR36][R6.64+0x1e0], R3 ;  /* 0x0001e00306003986 */ /* 0x0001ea000c101924 */
[----:B------:R-:W-:Y:S05]  /*6d50*/  @!P0 BRA `(.L_x_275) ;  /* 0x0000000000048947 */ /* 0x000fea0003800000 */
[----:B------:R0:W5:Y:S02]  /*6d60*/  LDG.E.LTC128B R174, desc[UR36][R4.64+0x1e4] ;  /* 0x0001e42404ae7981 */ /* 0x000164000c1e1920 */
.L_x_275:
[----:B------:R-:W-:Y:S05]  /*6d70*/  BSYNC B1 ;  /* 0x0000000000017941 */ /* 0x000fea0003800000 */
.L_x_274:
[----:B0-2--5:R-:W-:Y:S01]  /*6d80*/  FMUL R4, R174, R155 ;  /* 0x0000009bae047220 */ /* 0x025fe20000400000 */
[----:B------:R-:W-:Y:S01]  /*6d90*/  ISETP.GT.AND P2, PT, R0, 0x78, P1 ;  /* 0x000000780000780c */ /* 0x000fe20000f44270 */
[----:B------:R-:W-:Y:S02]  /*6da0*/  BSSY B1, `(.L_x_276) ;  /* 0x0000005000017945 */ /* 0x000fe40003800000 */
[----:B------:R-:W-:-:S05]  /*6db0*/  FFMA R85, R85, R154, R4 ;  /* 0x0000009a55557223 */ /* 0x000fca0000000004 */
[----:B------:R0:W-:Y:S05]  /*6dc0*/  @P0 STG.E desc[UR36][R6.64+0x1e4], R85 ;  /* 0x0001e45506000986 */ /* 0x0001ea000c101924 */
[----:B------:R-:W-:Y:S05]  /*6dd0*/  @!P2 BRA `(.L_x_277) ;  /* 0x000000000004a947 */ /* 0x000fea0003800000 */
[----:B------:R2:W5:Y:S02]  /*6de0*/  LDG.E.LTC128B R174, desc[UR36][R10.64+0x1e0] ;  /* 0x0001e0240aae7981 */ /* 0x000564000c1e1920 */
.L_x_277:
[----:B------:R-:W-:Y:S05]  /*6df0*/  BSYNC B1 ;  /* 0x0000000000017941 */ /* 0x000fea0003800000 */
.L_x_276:
[----:B-----5:R-:W-:Y:S01]  /*6e00*/  FMUL R3, R174, R155 ;  /* 0x0000009bae037220 */ /* 0x020fe20000400000 */
[----:B------:R-:W-:Y:S01]  /*6e10*/  @P2 IMAD.MOV.U32 R4, RZ, RZ, R8 ;  /* 0x000000ffff042224 */ /* 0x000fe200078e0008 */
[----:B------:R-:W-:Y:S01]  /*6e20*/  @P2 MOV R5, R9 ;  /* 0x0000000900052202 */ /* 0x000fe20000000f00 */
[----:B------:R-:W-:Y:S01]  /*6e30*/  BSSY B1, `(.L_x_278) ;  /* 0x0000006000017945 */ /* 0x000fe20003800000 */
[----:B------:R-:W-:Y:S01]  /*6e40*/  FFMA R3, R86, R154, R3 ;  /* 0x0000009a56037223 */ /* 0x000fe20000000003 */
[----:B------:R-:W-:-:S04]  /*6e50*/  ISETP.GT.AND P1, PT, R0, 0x79, P1 ;  /* 0x000000790000780c */ /* 0x000fc80000f24270 */
[----:B------:R0:W-:Y:S09]  /*6e60*/  @P2 STG.E desc[UR36][R4.64+0x1e0], R3 ;  /* 0x0001e00304002986 */ /* 0x0001f2000c101924 */
[----:B------:R-:W-:Y:S05]  /*6e70*/  @!P1 BRA `(.L_x_279) ;  /* 0x0000000000049947 */ /* 0x000fea0003800000 */
[----:B------:R0:W5:Y:S02]  /*6e80*/  LDG.E.LTC128B R174, desc[UR36][R10.64+0x1e4] ;  /* 0x0001e4240aae7981 */ /* 0x000164000c1e1920 */
.L_x_279:
[----:B------:R-:W-:Y:S05]  /*6e90*/  BSYNC B1 ;  /* 0x0000000000017941 */ /* 0x000fea0003800000 */
.L_x_278:
[----:B-----5:R-:W-:-:S04]  /*6ea0*/  FMUL R174, R174, R155 ;  /* 0x0000009baeae7220 */ /* 0x020fc80000400000 */
[----:B------:R-:W-:Y:S01]  /*6eb0*/  FFMA R87, R87, R154, R174 ;  /* 0x0000009a57577223 */ /* 0x000fe200000000ae */
[----:B------:R-:W-:Y:S06]  /*6ec0*/  @!P1 BRA `(.L_x_280) ;  /* 0x0000001c002c9947 */ /* 0x000fec0003800000 */
[----:B------:R0:W-:Y:S01]  /*6ed0*/  STG.E desc[UR36][R8.64+0x1e4], R87 ;  /* 0x0001e45708007986 */ /* 0x0001e2000c101924 */
[----:B------:R-:W-:Y:S05]  /*6ee0*/  BRA `(.L_x_280) ;  /* 0x0000001c00247947 */ /* 0x000fea0003800000 */
.L_x_29:
[----:B------:R-:W-:Y:S01]  /*6ef0*/  ULDC.64 UR4, c[0x0][0x5c0] ;  /* 0x0001700000047ab9 */ /* 0x000fe20000000a00 */
[----:B------:R-:W-:Y:S01]  /*6f00*/  ISETP.GT.AND P4, PT, R0, 0x1, P0 ;  /* 0x000000010000780c */ /* 0x000fe20000784270 */
[-C--:B------:R-:W-:Y:S01]  /*6f10*/  FMUL R13, R88, R154.reuse ;  /* 0x0000009a580d7220 */ /* 0x080fe20000400000 */
[----:B------:R-:W-:Y:S01]  /*6f20*/  LEA R8, P1, R168, UR4, 0x2 ;  /* 0x00000004a8087c11 */ /* 0x000fe2000f8210ff */
[----:B------:R-:W-:Y:S01]  /*6f30*/  IMAD.SHL.U32 R7, R4, 0x20, RZ ;  /* 0x0000002004077824 */ /* 0x000fe200078e00ff */
[----:B------:R-:W-:Y:S01]  /*6f40*/  ISETP.GT.AND P2, PT, R3, 0x8, PT ;  /* 0x000000080300780c */ /* 0x000fe20003f44270 */
[-C--:B------:R-:W-:Y:S01]  /*6f50*/  FMUL R89, R89, R154.reuse ;  /* 0x0000009a59597220 */ /* 0x080fe20000400000 */
[----:B------:R-:W-:Y:S01]  /*6f60*/  LEA.HI.X R9, R168, UR5, R171, 0x2, P1 ;  /* 0x00000005a8097c11 */ /* 0x000fe200088f14ab */
[-C--:B------:R-:W-:Y:S01]  /*6f70*/  FMUL R91, R91, R154.reuse ;  /* 0x0000009a5b5b7220 */ /* 0x080fe20000400000 */
[----:B------:R-:W-:Y:S01]  /*6f80*/  ISETP.GT.AND P1, PT, R0, RZ, P2 ;  /* 0x000000ff0000720c */ /* 0x000fe20001724270 */
[-C--:B------:R-:W-:Y:S01]  /*6f90*/  FMUL R15, R92, R154.reuse ;  /* 0x0000009a5c0f7220 */ /* 0x080fe20000400000 */
[----:B------:R-:W-:Y:S01]  /*6fa0*/  SHF.L.U64.HI R6, R4, 0x5, R5 ;  /* 0x0000000504067819 */ /* 0x000fe20000010205 */
[----:B------:R0:W-:Y:S01]  /*6fb0*/  @P3 STG.E desc[UR36][R8.64], R13 ;  /* 0x0000000d08003986 */ /* 0x0001e2000c101924 */
[C---:B------:R-:W-:Y:S01]  /*6fc0*/  ISETP.GT.AND P3, PT, R0.reuse, 0x1, P2 ;  /* 0x000000010000780c */ /* 0x040fe20001764270 */
[----:B------:R-:W-:Y:S01]  /*6fd0*/  FMUL R93, R93, R154 ;  /* 0x0000009a5d5d7220 */ /* 0x000fe20000400000 */
[----:B------:R-:W-:Y:S01]  /*6fe0*/  IADD3 R10, P5, R7, R8, RZ ;  /* 0x00000008070a7210 */ /* 0x000fe20007fbe0ff */
[----:B------:R-:W-:Y:S01]  /*6ff0*/  @P4 STG.E desc[UR36][R8.64+0x4], R89 ;  /* 0x0000045908004986 */ /* 0x000fe2000c101924 */
[----:B------:R-:W-:Y:S01]  /*7000*/  ISETP.GT.AND P4, PT, R0, 0x8, P0 ;  /* 0x000000080000780c */ /* 0x000fe20000784270 */
[-C--:B------:R-:W-:Y:S01]  /*7010*/  FMUL R21, R94, R154.reuse ;  /* 0x0000009a5e157220 */ /* 0x080fe20000400000 */
[-C--:B------:R-:W-:Y:S01]  /*7020*/  FMUL R95, R95, R154.reuse ;  /* 0x0000009a5f5f7220 */ /* 0x080fe20000400000 */
[----:B------:R-:W-:Y:S01]  /*7030*/  IMAD.X R11, R6, 0x1, R9, P5 ;  /* 0x00000001060b7824 */ /* 0x000fe200028e0609 */
[----:B------:R-:W-:Y:S01]  /*7040*/  ISETP.GT.AND P5, PT, R0, 0x9, P0 ;  /* 0x000000090000780c */ /* 0x000fe200007a4270 */
[-C--:B------:R-:W-:Y:S01]  /*7050*/  FMUL R97, R97, R154.reuse ;  /* 0x0000009a61617220 */ /* 0x080fe20000400000 */
[-C--:B------:R-:W-:Y:S01]  /*7060*/  FMUL R99, R99, R154.reuse ;  /* 0x0000009a63637220 */ /* 0x080fe20000400000 */
[-C--:B0-----:R-:W-:Y:S01]  /*7070*/  FMUL R13, R90, R154.reuse ;  /* 0x0000009a5a0d7220 */ /* 0x081fe20000400000 */
[-C--:B------:R-:W-:Y:S01]  /*7080*/  FMUL R101, R101, R154.reuse ;  /* 0x0000009a65657220 */ /* 0x080fe20000400000 */
[-C--:B------:R-:W-:Y:S01]  /*7090*/  FMUL R103, R103, R154.reuse ;  /* 0x0000009a67677220 */ /* 0x080fe20000400000 */
[-C--:B------:R-:W-:Y:S01]  /*70a0*/  FMUL R105, R105, R154.reuse ;  /* 0x0000009a69697220 */ /* 0x080fe20000400000 */
[-C--:B------:R-:W-:Y:S01]  /*70b0*/  FMUL R107, R107, R154.reuse ;  /* 0x0000009a6b6b7220 */ /* 0x080fe20000400000 */
[----:B------:R0:W-:Y:S01]  /*70c0*/  @P1 STG.E desc[UR36][R10.64], R13 ;  /* 0x0000000d0a001986 */ /* 0x0001e2000c101924 */
[C---:B------:R-:W-:Y:S01]  /*70d0*/  ISETP.GT.AND P1, PT, R0.reuse, 0x8, P2 ;  /* 0x000000080000780c */ /* 0x040fe20001724270 */
[-C--:B------:R-:W-:Y:S01]  /*70e0*/  FMUL R109, R109, R154.reuse ;  /* 0x0000009a6d6d7220 */ /* 0x080fe20000400000 */
[-C--:B------:R-:W-:Y:S01]  /*70f0*/  FMUL R111, R111, R154.reuse ;  /* 0x0000009a6f6f7220 */ /* 0x080fe20000400000 */
[----:B------:R-:W-:Y:S01]  /*7100*/  @P3 STG.E desc[UR36][R10.64+0x4], R91 ;  /* 0x0000045b0a003986 */ /* 0x000fe2000c101924 */
[C---:B------:R-:W-:Y:S01]  /*7110*/  ISETP.GT.AND P3, PT, R0.reuse, 0x9, P2 ;  /* 0x000000090000780c */ /* 0x040fe20001764270 */
[-C--:B------:R-:W-:Y:S01]  /*7120*/  FMUL R113, R113, R154.reuse ;  /* 0x0000009a71717220 */ /* 0x080fe20000400000 */
[-C--:B------:R-:W-:Y:S01]  /*7130*/  FMUL R115, R115, R154.reuse ;  /* 0x0000009a73737220 */ /* 0x080fe20000400000 */
[----:B------:R1:W-:Y:S01]  /*7140*/  @P4 STG.E desc[UR36][R8.64+0x20], R15 ;  /* 0x0000200f08004986 */ /* 0x0003e2000c101924 */
[C---:B------:R-:W-:Y:S01]  /*7150*/  ISETP.GT.AND P4, PT, R0.reuse, 0x10, P0 ;  /* 0x000000100000780c */ /* 0x040fe20000784270 */
[-C--:B------:R-:W-:Y:S01]  /*7160*/  FMUL R117, R117, R154.reuse ;  /* 0x0000009a75757220 */ /* 0x080fe20000400000 */
[-C--:B------:R-:W-:Y:S01]  /*7170*/  FMUL R119, R119, R154.reuse ;  /* 0x0000009a77777220 */ /* 0x080fe20000400000 */
[----:B------:R-:W-:Y:S01]  /*7180*/  @P5 STG.E desc[UR36][R8.64+0x24], R93 ;  /* 0x0000245d08005986 */ /* 0x000fe2000c101924 */
[----:B------:R-:W-:Y:S01]  /*7190*/  ISETP.GT.AND P5, PT, R0, 0x11, P0 ;  /* 0x000000110000780c */ /* 0x000fe200007a4270 */
[-C--:B0-----:R-:W-:Y:S01]  /*71a0*/  FMUL R13, R96, R154.reuse ;  /* 0x0000009a600d7220 */ /* 0x081fe20000400000 */
[-C--:B------:R-:W-:Y:S01]  /*71b0*/  FMUL R121, R121, R154.reuse ;  /* 0x0000009a79797220 */ /* 0x080fe20000400000 */
[----:B------:R0:W-:Y:S01]  /*71c0*/  @P1 STG.E desc[UR36][R10.64+0x20], R21 ;  /* 0x000020150a001986 */ /* 0x0001e2000c101924 */
[C---:B------:R-:W-:Y:S01]  /*71d0*/  ISETP.GT.AND P1, PT, R0.reuse, 0x10, P2 ;  /* 0x000000100000780c */ /* 0x040fe20001724270 */
[-C--:B------:R-:W-:Y:S01]  /*71e0*/  FMUL R123, R123, R154.reuse ;  /* 0x0000009a7b7b7220 */ /* 0x080fe20000400000 */
[-C--:B------:R-:W-:Y:S01]  /*71f0*/  FMUL R125, R125, R154.reuse ;  /* 0x0000009a7d7d7220 */ /* 0x080fe20000400000 */
[----:B------:R-:W-:Y:S01]  /*7200*/  @P3 STG.E desc[UR36][R10.64+0x24], R95 ;  /* 0x0000245f0a003986 */ /* 0x000fe2000c101924 */
[----:B------:R-:W-:Y:S01]  /*7210*/  ISETP.GT.AND P3, PT, R0, 0x11, P2 ;  /* 0x000000110000780c */ /* 0x000fe20001764270 */
[-C--:B-1----:R-:W-:Y:S01]  /*7220*/  FMUL R15, R98, R154.reuse ;  /* 0x0000009a620f7220 */ /* 0x082fe20000400000 */
        /* <DEDUP_REMOVED lines=26> */
[----:B------:R-:W-:Y:S01]  /*73d0*/  ISETP.GT.AND P1, PT, R0, 0x20, P2 ;  /* 0x000000200000780c */ /* 0x000fe20001724270 */
[-C--:B------:R-:W-:Y:S01]  /*73e0*/  FMUL R147, R147, R154.reuse ;  /* 0x0000009a93937220 */ /* 0x080fe20000400000 */
[----:B------:R-:W-:Y:S01]  /*73f0*/  SHF.L.U32 R23, R4, 0x9, RZ ;  /* 0x0000000904177819 */ /* 0x000fe200000006ff */
[----:B------:R-:W-:Y:S01]  /*7400*/  @P3 STG.E desc[UR36][R10.64+0x64], R103 ;  /* 0x000064670a003986 */ /* 0x000fe2000c101924 */
[----:B------:R-:W-:Y:S01]  /*7410*/  ISETP.GT.AND P3, PT, R0, 0x21, P2 ;  /* 0x000000210000780c */ /* 0x000fe20001764270 */
[-C--:B-1----:R-:W-:Y:S01]  /*7420*/  FMUL R21, R106, R154.reuse ;  /* 0x0000009a6a157220 */ /* 0x082fe20000400000 */
[-C--:B------:R-:W-:Y:S01]  /*7430*/  FMUL R149, R149, R154.reuse ;  /* 0x0000009a95957220 */ /* 0x080fe20000400000 */
[----:B------:R1:W-:Y:S01]  /*7440*/  @P4 STG.E desc[UR36][R8.64+0x80], R15 ;  /* 0x0000800f08004986 */ /* 0x0003e2000c101924 */
[----:B------:R-:W-:Y:S01]  /*7450*/  ISETP.GT.AND P4, PT, R0, 0x28, P0 ;  /* 0x000000280000780c */ /* 0x000fe20000784270 */
[-C--:B------:R-:W-:Y:S01]  /*7460*/  FMUL R151, R151, R154.reuse ;  /* 0x0000009a97977220 */ /* 0x080fe20000400000 */
[----:B------:R-:W-:Y:S01]  /*7470*/  SHF.L.U64.HI R5, R4, 0x9, R5 ;  /* 0x0000000904057819 */ /* 0x000fe20000010205 */
        /* <DEDUP_REMOVED lines=86> */
[----:B------:R-:W-:-:S02]  /*79e0*/  FMUL R87, R87, R154 ;  /* 0x0000009a57577220 */ /* 0x000fc40000400000 */
[----:B------:R-:W-:Y:S01]  /*79f0*/  @P3 STG.E desc[UR36][R10.64+0x124], R127 ;  /* 0x0001247f0a003986 */ /* 0x000fe2000c101924 */
[----:B------:R-:W-:Y:S01]  /*7a00*/  ISETP.GT.AND P3, PT, R0, 0x51, P2 ;  /* 0x000000510000780c */ /* 0x000fe20001764270 */
[----:B-1----:R-:W-:Y:S02]  /*7a10*/  FMUL R21, R130, R154 ;  /* 0x0000009a82157220 */ /* 0x002fe40000400000 */
[----:B------:R1:W-:Y:S01]  /*7a20*/  @P4 STG.E desc[UR36][R8.64+0x140], R15 ;  /* 0x0001400f08004986 */ /* 0x0003e2000c101924 */
[----:B------:R-:W-:-:S03]  /*7a30*/  ISETP.GT.AND P4, PT, R0, 0x58, P0 ;  /* 0x000000580000780c */ /* 0x000fc60000784270 */
[----:B------:R-:W-:Y:S01]  /*7a40*/  @P5 STG.E desc[UR36][R8.64+0x144], R129 ;  /* 0x0001448108005986 */ /* 0x000fe2000c101924 */
[----:B------:R-:W-:Y:S01]  /*7a50*/  ISETP.GT.AND P5, PT, R0, 0x59, P0 ;  /* 0x000000590000780c */ /* 0x000fe200007a4270 */
[----:B0-----:R-:W-:Y:S02]  /*7a60*/  FMUL R13, R132, R154 ;  /* 0x0000009a840d7220 */ /* 0x001fe40000400000 */
[----:B------:R0:W-:Y:S01]  /*7a70*/  @P1 STG.E desc[UR36][R10.64+0x140], R21 ;  /* 0x000140150a001986 */ /* 0x0001e2000c101924 */
[----:B------:R-:W-:-:S03]  /*7a80*/  ISETP.GT.AND P1, PT, R0, 0x58, P2 ;  /* 0x000000580000780c */ /* 0x000fc60001724270 */
        /* <DEDUP_REMOVED lines=32> */
[-C--:B-1----:R-:W-:Y:S02]  /*7c90*/  FMUL R15, R146, R154.reuse ;  /* 0x0000009a920f7220 */ /* 0x082fe40000400000 */
[----:B------:R1:W-:Y:S01]  /*7ca0*/  @P4 STG.E desc[UR36][R8.64+0x1c0], R13 ;  /* 0x0001c00d08004986 */ /* 0x0003e2000c101924 */
[C---:B------:R-:W-:Y:S02]  /*7cb0*/  ISETP.GT.AND P4, PT, R0.reuse, 0x78, P0 ;  /* 0x000000780000780c */ /* 0x040fe40000784270 */
[----:B------:R-:W-:Y:S01]  /*7cc0*/  ISETP.GT.AND P0, PT, R0, 0x79, P0 ;  /* 0x000000790000780c */ /* 0x000fe20000704270 */
[----:B------:R-:W-:Y:S01]  /*7cd0*/  @P5 STG.E desc[UR36][R8.64+0x1c4], R145 ;  /* 0x0001c49108005986 */ /* 0x000fe2000c101924 */
[----:B0-----:R-:W-:-:S03]  /*7ce0*/  FMUL R21, R148, R154 ;  /* 0x0000009a94157220 */ /* 0x001fc60000400000 */
[----:B------:R0:W-:Y:S01]  /*7cf0*/  @P1 STG.E desc[UR36][R10.64+0x1c0], R15 ;  /* 0x0001c00f0a001986 */ /* 0x0001e2000c101924 */
[----:B------:R-:W-:-:S03]  /*7d00*/  ISETP.GT.AND P1, PT, R3, 0x80, PT ;  /* 0x000000800300780c */ /* 0x000fc60003f24270 */
[----:B------:R-:W-:Y:S01]  /*7d10*/  @P3 STG.E desc[UR36][R10.64+0x1c4], R147 ;  /* 0x0001c4930a003986 */ /* 0x000fe2000c101924 */
[C---:B------:R-:W-:Y:S02]  /*7d20*/  ISETP.GT.AND P3, PT, R0.reuse, 0x78, P2 ;  /* 0x000000780000780c */ /* 0x040fe40001764270 */
[----:B------:R-:W-:Y:S01]  /*7d30*/  ISETP.GT.AND P2, PT, R0, 0x79, P2 ;  /* 0x000000790000780c */ /* 0x000fe20001744270 */
[----:B------:R-:W-:Y:S01]  /*7d40*/  @P4 STG.E desc[UR36][R8.64+0x1e0], R21 ;  /* 0x0001e01508004986 */ /* 0x000fe2000c101924 */
[----:B------:R-:W-:-:S03]  /*7d50*/  IADD3 R12, P4, P5, R7, R8, R23 ;  /* 0x00000008070c7210 */ /* 0x000fc60007d9e017 */
[----:B------:R2:W-:Y:S01]  /*7d60*/  @P0 STG.E desc[UR36][R8.64+0x1e4], R149 ;  /* 0x0001e49508000986 */ /* 0x0005e2000c101924 */
[----:B------:R-:W-:Y:S01]  /*7d70*/  ISETP.GT.AND P0, PT, R3, 0x88, PT ;  /* 0x000000880300780c */ /* 0x000fe20003f04270 */
[-C--:B------:R-:W-:Y:S01]  /*7d80*/  FMUL R3, R150, R154.reuse ;  /* 0x0000009a96037220 */ /* 0x080fe20000400000 */
[----:B-1----:R-:W-:Y:S01]  /*7d90*/  IADD3.X R13, R6, R9, R5, P4, P5 ;  /* 0x00000009060d7210 */ /* 0x002fe200027ea405 */
[----:B0-----:R-:W-:Y:S01]  /*7da0*/  FMUL R15, R24, R154 ;  /* 0x0000009a180f7220 */ /* 0x001fe20000400000 */
[C---:B------:R-:W-:Y:S02]  /*7db0*/  ISETP.GT.AND P4, PT, R0.reuse, RZ, P1 ;  /* 0x000000ff0000720c */ /* 0x040fe40000f84270 */
[----:B------:R-:W-:Y:S01]  /*7dc0*/  IADD3 R4, P5, R23, R8, RZ ;  /* 0x0000000817047210 */ /* 0x000fe20007fbe0ff */
[----:B------:R0:W-:Y:S01]  /*7dd0*/  @P3 STG.E desc[UR36][R10.64+0x1e0], R3 ;  /* 0x0001e0030a003986 */ /* 0x0001e2000c101924 */
[----:B------:R-:W-:-:S03]  /*7de0*/  ISETP.GT.AND P3, PT, R0, 0x1, P1 ;  /* 0x000000010000780c */ /* 0x000fc60000f64270 */
[----:B------:R-:W-:Y:S01]  /*7df0*/  IMAD.X R5, R5, 0x1, R9, P5 ;  /* 0x0000000105057824 */ /* 0x000fe200028e0609 */
[----:B------:R1:W-:Y:S01]  /*7e00*/  @P2 STG.E desc[UR36][R10.64+0x1e4], R151 ;  /* 0x0001e4970a002986 */ /* 0x0003e2000c101924 */
[C---:B------:R-:W-:Y:S02]  /*7e10*/  ISETP.GT.AND P2, PT, R0.reuse, RZ, P0 ;  /* 0x000000ff0000720c */ /* 0x040fe40000744270 */
[----:B------:R-:W-:Y:S02]  /*7e20*/  ISETP.GT.AND P5, PT, R0, 0x1, P0 ;  /* 0x000000010000780c */ /* 0x000fe400007a4270 */
[----:B------:R3:W-:Y:S01]  /*7e30*/  @P4 STG.E desc[UR36][R4.64], R15 ;  /* 0x0000000f04004986 */ /* 0x0007e2000c101924 */
[C---:B--2---:R-:W-:Y:S01]  /*7e40*/  IADD3 R8, P4, R7.reuse, R4, RZ ;  /* 0x0000000407087210 */ /* 0x044fe20007f9e0ff */
[----:B0-----:R-:W-:Y:S02]  /*7e50*/  FMUL R3, R26, R154 ;  /* 0x0000009a1a037220 */ /* 0x001fe40000400000 */
[----:B------:R-:W-:Y:S01]  /*7e60*/  @P3 STG.E desc[UR36][R4.64+0x4], R25 ;  /* 0x0000041904003986 */ /* 0x000fe2000c101924 */
[----:B------:R-:W-:Y:S01]  /*7e70*/  ISETP.GT.AND P3, PT, R0, 0x8, P1 ;  /* 0x000000080000780c */ /* 0x000fe20000f64270 */
[----:B------:R-:W-:Y:S01]  /*7e80*/  IMAD.X R9, R6, 0x1, R5, P4 ;  /* 0x0000000106097824 */ /* 0x000fe200020e0605 */
[----:B-1----:R-:W-:Y:S01]  /*7e90*/  IADD3 R10, P4, R7, R4, RZ ;  /* 0x00000004070a7210 */ /* 0x002fe20007f9e0ff */
[----:B------:R-:W-:-:S03]  /*7ea0*/  FMUL R7, R28, R154 ;  /* 0x0000009a1c077220 */ /* 0x000fc60000400000 */
[----:B------:R0:W-:Y:S01]  /*7eb0*/  @P2 STG.E desc[UR36][R8.64], R3 ;  /* 0x0000000308002986 */ /* 0x0001e2000c101924 */
[----:B------:R-:W-:Y:S01]  /*7ec0*/  ISETP.GT.AND P2, PT, R0, 0x8, P0 ;  /* 0x000000080000780c */ /* 0x000fe20000744270 */
[-C--:B---3--:R-:W-:Y:S01]  /*7ed0*/  FMUL R15, R30, R154.reuse ;  /* 0x0000009a1e0f7220 */ /* 0x088fe20000400000 */
[----:B------:R-:W-:Y:S01]  /*7ee0*/  IADD3.X R11, R6, R5, RZ, P4, !PT ;  /* 0x00000005060b7210 */ /* 0x000fe200027fe4ff */
[----:B------:R1:W-:Y:S01]  /*7ef0*/  @P5 STG.E desc[UR36][R8.64+0x4], R27 ;  /* 0x0000041b08005986 */ /* 0x0003e2000c101924 */
[C---:B------:R-:W-:Y:S02]  /*7f00*/  ISETP.GT.AND P5, PT, R0.reuse, 0x9, P1 ;  /* 0x000000090000780c */ /* 0x040fe40000fa4270 */
[C---:B------:R-:W-:Y:S01]  /*7f10*/  ISETP.GT.AND P4, PT, R0.reuse, 0x11, P1 ;  /* 0x000000110000780c */ /* 0x040fe20000f84270 */
[----:B------:R-:W-:Y:S01]  /*7f20*/  @P3 STG.E desc[UR36][R4.64+0x20], R7 ;  /* 0x0000200704003986 */ /* 0x000fe2000c101924 */
[----:B------:R-:W-:Y:S01]  /*7f30*/  ISETP.GT.AND P3, PT, R0, 0x9, P0 ;  /* 0x000000090000780c */ /* 0x000fe20000764270 */
[-C--:B0-----:R-:W-:Y:S01]  /*7f40*/  FMUL R3, R32, R154.reuse ;  /* 0x0000009a20037220 */ /* 0x081fe20000400000 */
[----:B-1----:R-:W-:-:S07]  /*7f50*/  FMUL R9, R34, R154 ;  /* 0x0000009a22097220 */ /* 0x002fce0000400000 */
[----:B------:R-:W-:Y:S01]  /*7f60*/  @P5 STG.E desc[UR36][R4.64+0x24], R29 ;  /* 0x0000241d04005986 */ /* 0x000fe2000c101924 */
[----:B------:R-:W-:-:S03]  /*7f70*/  ISETP.GT.AND P5, PT, R0, 0x10, P1 ;  /* 0x000000100000780c */ /* 0x000fc60000fa4270 */
[----:B------:R0:W-:Y:S01]  /*7f80*/  @P2 STG.E desc[UR36][R10.64+0x20], R15 ;  /* 0x0000200f0a002986 */ /* 0x0001e2000c101924 */
[----:B------:R-:W-:-:S03]  /*7f90*/  ISETP.GT.AND P2, PT, R0, 0x10, P0 ;  /* 0x000000100000780c */ /* 0x000fc60000744270 */
[----:B------:R-:W-:Y:S01]  /*7fa0*/  @P3 STG.E desc[UR36][R12.64+0x24], R31 ;  /* 0x0000241f0c003986 */ /* 0x000fe2000c101924 */
[----:B------:R-:W-:-:S03]  /*7fb0*/  ISETP.GT.AND P3, PT, R0, 0x11, P0 ;  /* 0x000000110000780c */ /* 0x000fc60000764270 */
[----:B------:R-:W-:Y:S01]  /*7fc0*/  @P4 STG.E desc[UR36][R4.64+0x44], R33 ;  /* 0x0000442104004986 */ /* 0x000fe2000c101924 */
[----:B------:R-:W-:-:S03]  /*7fd0*/  ISETP.GT.AND P4, PT, R0, 0x18, P1 ;  /* 0x000000180000780c */ /* 0x000fc60000f84270 */
[----:B------:R1:W-:Y:S01]  /*7fe0*/  @P5 STG.E desc[UR36][R4.64+0x40], R3 ;  /* 0x0000400304005986 */ /* 0x0003e2000c101924 */
[----:B------:R-:W-:Y:S01]  /*7ff0*/  ISETP.GT.AND P5, PT, R0, 0x19, P1 ;  /* 0x000000190000780c */ /* 0x000fe20000fa4270 */
[----:B------:R-:W-:Y:S02]  /*8000*/  @P2 IMAD.MOV.U32 R6, RZ, RZ, R12 ;  /* 0x000000ffff062224 */ /* 0x000fe400078e000c */
[----:B0-----:R-:W-:Y:S01]  /*8010*/  FMUL R11, R36, R154 ;  /* 0x0000009a240b7220 */ /* 0x001fe20000400000 */
[----:B------:R-:W-:-:S05]  /*8020*/  @P2 IMAD.MOV.U32 R7, RZ, RZ, R13 ;  /* 0x000000ffff072224 */ /* 0x000fca00078e000d */
[----:B------:R0:W-:Y:S01]  /*8030*/  @P2 STG.E desc[UR36][R6.64+0x40], R9 ;  /* 0x0000400906002986 */ /* 0x0001e2000c101924 */
[----:B------:R-:W-:Y:S01]  /*8040*/  ISETP.GT.AND P2, PT, R0, 0x18, P0 ;  /* 0x000000180000780c */ /* 0x000fe20000744270 */
[----:B-1----:R-:W-:Y:S01]  /*8050*/  FMUL R3, R38, R154 ;  /* 0x0000009a26037220 */ /* 0x002fe20000400000 */
[----:B0-----:R-:W-:Y:S01]  /*8060*/  @P3 MOV R6, R12 ;  /* 0x0000000c00063202 */ /* 0x001fe20000000f00 */
[----:B------:R-:W-:Y:S02]  /*8070*/  @P3 IMAD.MOV.U32 R7, RZ, RZ, R13 ;  /* 0x000000ffff073224 */ /* 0x000fe400078e000d */
[----:B------:R-:W-:-:S03]  /*8080*/  FMUL R9, R40, R154 ;  /* 0x0000009a28097220 */ /* 0x000fc60000400000 */
[----:B------:R0:W-:Y:S01]  /*8090*/  @P3 STG.E desc[UR36][R6.64+0x44], R35 ;  /* 0x0000442306003986 */ /* 0x0001e2000c101924 */
[----:B------:R-:W-:-:S03]  /*80a0*/  ISETP.GT.AND P3, PT, R0, 0x19, P0 ;  /* 0x000000190000780c */ /* 0x000fc60000764270 */
[----:B------:R1:W-:Y:S01]  /*80b0*/  @P4 STG.E desc[UR36][R4.64+0x60], R11 ;  /* 0x0000600b04004986 */ /* 0x0003e2000c101924 */
[----:B------:R-:W-:-:S03]  /*80c0*/  ISETP.GT.AND P4, PT, R0, 0x20, P1 ;  /* 0x000000200000780c */ /* 0x000fc60000f84270 */
[----:B------:R-:W-:Y:S01]  /*80d0*/  @P5 STG.E desc[UR36][R4.64+0x64], R37 ;  /* 0x0000642504005986 */ /* 0x000fe2000c101924 */
[----:B------:R-:W-:Y:S01]  /*80e0*/  ISETP.GT.AND P5, PT, R0, 0x21, P1 ;  /* 0x000000210000780c */ /* 0x000fe20000fa4270 */
[----:B0-----:R-:W-:Y:S01]  /*80f0*/  @P2 IMAD.MOV.U32 R6, RZ, RZ, R12 ;  /* 0x000000ffff062224 */ /* 0x001fe200078e000c */
[----:B------:R-:W-:Y:S01]  /*8100*/  @P2 MOV R7, R13 ;  /* 0x0000000d00072202 */ /* 0x000fe20000000f00 */
[----:B-1----:R-:W-:-:S04]  /*8110*/  FMUL R11, R42, R154 ;  /* 0x0000009a2a0b7220 */ /* 0x002fc80000400000 */
[----:B------:R0:W-:Y:S01]  /*8120*/  @P2 STG.E desc[UR36][R6.64+0x60], R3 ;  /* 0x0000600306002986 */ /* 0x0001e2000c101924 */
[----:B------:R-:W-:Y:S01]  /*8130*/  ISETP.GT.AND P2, PT, R0, 0x20, P0 ;  /* 0x000000200000780c */ /* 0x000fe20000744270 */
[----:B0-----:R-:W-:Y:S02]  /*8140*/  @P3 IMAD.MOV.U32 R6, RZ, RZ, R12 ;  /* 0x000000ffff063224 */ /* 0x001fe400078e000c */
[----:B------:R-:W-:Y:S01]  /*8150*/  FMUL R3, R44, R154 ;  /* 0x0000009a2c037220 */ /* 0x000fe20000400000 */
[----:B------:R-:W-:-:S05]  /*8160*/  @P3 IMAD.MOV.U32 R7, RZ, RZ, R13 ;  /* 0x000000ffff073224 */ /* 0x000fca00078e000d */
[----:B------:R0:W-:Y:S01]  /*8170*/  @P3 STG.E desc[UR36][R6.64+0x64], R39 ;  /* 0x0000642706003986 */ /* 0x0001e2000c101924 */
[----:B------:R-:W-:-:S03]  /*8180*/  ISETP.GT.AND P3, PT, R0, 0x21, P0 ;  /* 0x000000210000780c */ /* 0x000fc60000764270 */
[----:B------:R1:W-:Y:S01]  /*8190*/  @P4 STG.E desc[UR36][R4.64+0x80], R9 ;  /* 0x0000800904004986 */ /* 0x0003e2000c101924 */
[----:B------:R-:W-:-:S03]  /*81a0*/  ISETP.GT.AND P4, PT, R0, 0x28, P1 ;  /* 0x000000280000780c */ /* 0x000fc60000f84270 */
[----:B------:R-:W-:Y:S01]  /*81b0*/  @P5 STG.E desc[UR36][R4.64+0x84], R41 ;  /* 0x0000842904005986 */ /* 0x000fe2000c101924 */
[----:B------:R-:W-:Y:S02]  /*81c0*/  ISETP.GT.AND P5, PT, R0, 0x29, P1 ;  /* 0x000000290000780c */ /* 0x000fe40000fa4270 */
[----:B0-----:R-:W-:Y:S01]  /*81d0*/  @P2 MOV R6, R12 ;  /* 0x0000000c00062202 */ /* 0x001fe20000000f00 */
[----:B------:R-:W-:Y:S02]  /*81e0*/  @P2 IMAD.MOV.U32 R7, RZ, RZ, R13 ;  /* 0x000000ffff072224 */ /* 0x000fe400078e000d */
[----:B-1----:R-:W-:-:S03]  /*81f0*/  FMUL R9, R46, R154 ;  /* 0x0000009a2e097220 */ /* 0x002fc60000400000 */
[----:B------:R0:W-:Y:S01]  /*8200*/  @P2 STG.E desc[UR36][R6.64+0x80], R11 ;  /* 0x0000800b06002986 */ /* 0x0001e2000c101924 */
[----:B------:R-:W-:Y:S01]  /*8210*/  ISETP.GT.AND P2, PT, R0, 0x28, P0 ;  /* 0x000000280000780c */ /* 0x000fe20000744270 */
[----:B0-----:R-:W-:Y:S01]  /*8220*/  @P3 IMAD.MOV.U32 R6, RZ, RZ, R12 ;  /* 0x000000ffff063224 */ /* 0x001fe200078e000c */
[----:B------:R-:W-:Y:S01]  /*8230*/  @P3 MOV R7, R13 ;  /* 0x0000000d00073202 */ /* 0x000fe20000000f00 */
[----:B------:R-:W-:-:S04]  /*8240*/  FMUL R11, R48, R154 ;  /* 0x0000009a300b7220 */ /* 0x000fc80000400000 */
[----:B------:R0:W-:Y:S01]  /*8250*/  @P3 STG.E desc[UR36][R6.64+0x84], R43 ;  /* 0x0000842b06003986 */ /* 0x0001e2000c101924 */
[----:B------:R-:W-:-:S03]  /*8260*/  ISETP.GT.AND P3, PT, R0, 0x29, P0 ;  /* 0x000000290000780c */ /* 0x000fc60000764270 */
[----:B------:R1:W-:Y:S01]  /*8270*/  @P4 STG.E desc[UR36][R4.64+0xa0], R3 ;  /* 0x0000a00304004986 */ /* 0x0003e2000c101924 */
[----:B------:R-:W-:-:S03]  /*8280*/  ISETP.GT.AND P4, PT, R0, 0x30, P1 ;  /* 0x000000300000780c */ /* 0x000fc60000f84270 */
[----:B------:R-:W-:Y:S01]  /*8290*/  @P5 STG.E desc[UR36][R4.64+0xa4], R45 ;  /* 0x0000a42d04005986 */ /* 0x000fe2000c101924 */
[----:B------:R-:W-:Y:S01]  /*82a0*/  ISETP.GT.AND P5, PT, R0, 0x31, P1 ;  /* 0x000000310000780c */ /* 0x000fe20000fa4270 */
[----:B0-----:R-:W-:Y:S02]  /*82b0*/  @P2 IMAD.MOV.U32 R6, RZ, RZ, R12 ;  /* 0x000000ffff062224 */ /* 0x001fe400078e000c */
[----:B------:R-:W-:Y:S02]  /*82c0*/  @P2 IMAD.MOV.U32 R7, RZ, RZ, R13 ;  /* 0x000000ffff072224 */ /* 0x000fe400078e000d */
[----:B-1----:R-:W-:-:S03]  /*82d0*/  FMUL R3, R50, R154 ;  /* 0x0000009a32037220 */ /* 0x002fc60000400000 */
[----:B------:R0:W-:Y:S01]  /*82e0*/  @P2 STG.E desc[UR36][R6.64+0xa0], R9 ;  /* 0x0000a00906002986 */ /* 0x0001e2000c101924 */
[----:B------:R-:W-:Y:S02]  /*82f0*/  ISETP.GT.AND P2, PT, R0, 0x30, P0 ;  /* 0x000000300000780c */ /* 0x000fe40000744270 */
        /* <DEDUP_REMOVED lines=118> */
[C---:B------:R-:W-:Y:S02]  /*8a60*/  ISETP.GT.AND P4, PT, R0.reuse, 0x71, P0 ;  /* 0x000000710000780c */ /* 0x040fe40000784270 */
[C---:B------:R-:W-:Y:S01]  /*8a70*/  ISETP.GT.AND P0, PT, R0.reuse, 0x79, P0 ;  /* 0x000000790000780c */ /* 0x040fe20000704270 */
[----:B------:R-:W-:Y:S01]  /*8a80*/  @P2 STG.E desc[UR36][R4.64+0x1c4], R81 ;  /* 0x0001c45104002986 */ /* 0x000fe2000c101924 */
[C---:B------:R-:W-:Y:S02]  /*8a90*/  ISETP.GT.AND P2, PT, R0.reuse, 0x78, P1 ;  /* 0x000000780000780c */ /* 0x040fe40000f44270 */
[----:B------:R-:W-:-:S03]  /*8aa0*/  ISETP.GT.AND P1, PT, R0, 0x79, P1 ;  /* 0x000000790000780c */ /* 0x000fc60000f24270 */
[----:B0-----:R-:W-:Y:S01]  /*8ab0*/  @P3 MOV R6, R12 ;  /* 0x0000000c00063202 */ /* 0x001fe20000000f00 */
[----:B------:R-:W-:Y:S02]  /*8ac0*/  @P3 IMAD.MOV.U32 R7, RZ, RZ, R13 ;  /* 0x000000ffff073224 */ /* 0x000fe400078e000d */
[----:B-1----:R-:W-:-:S03]  /*8ad0*/  FMUL R11, R86, R154 ;  /* 0x0000009a560b7220 */ /* 0x002fc60000400000 */
[----:B------:R0:W-:Y:S02]  /*8ae0*/  @P3 STG.E desc[UR36][R6.64+0x1c0], R3 ;  /* 0x0001c00306003986 */ /* 0x0001e4000c101924 */
[----:B0-----:R-:W-:Y:S01]  /*8af0*/  @P4 MOV R6, R12 ;  /* 0x0000000c00064202 */ /* 0x001fe20000000f00 */
[----:B------:R-:W-:-:S05]  /*8b00*/  @P4 IMAD.MOV.U32 R7, RZ, RZ, R13 ;  /* 0x000000ffff074224 */ /* 0x000fca00078e000d */
[----:B------:R-:W-:Y:S04]  /*8b10*/  @P4 STG.E desc[UR36][R6.64+0x1c4], R83 ;  /* 0x0001c45306004986 */ /* 0x000fe8000c101924 */
[----:B------:R-:W-:Y:S04]  /*8b20*/  @P2 STG.E desc[UR36][R4.64+0x1e0], R9 ;  /* 0x0001e00904002986 */ /* 0x000fe8000c101924 */
[----:B------:R0:W-:Y:S02]  /*8b30*/  @P1 STG.E desc[UR36][R4.64+0x1e4], R85 ;  /* 0x0001e45504001986 */ /* 0x0001e4000c101924 */
[----:B0-----:R-:W-:Y:S01]  /*8b40*/  @P5 MOV R4, R12 ;  /* 0x0000000c00045202 */ /* 0x001fe20000000f00 */
[----:B------:R-:W-:-:S05]  /*8b50*/  @P5 IMAD.MOV.U32 R5, RZ, RZ, R13 ;  /* 0x000000ffff055224 */ /* 0x000fca00078e000d */
[----:B------:R0:W-:Y:S04]  /*8b60*/  @P5 STG.E desc[UR36][R4.64+0x1e0], R11 ;  /* 0x0001e00b04005986 */ /* 0x0001e8000c101924 */
[----:B------:R0:W-:Y:S02]  /*8b70*/  @P0 STG.E desc[UR36][R12.64+0x1e4], R87 ;  /* 0x0001e4570c000986 */ /* 0x0001e4000c101924 */
.L_x_280:
[----:B------:R-:W-:Y:S05]  /*8b80*/  BSYNC B0 ;  /* 0x0000000000007941 */ /* 0x000fea0003800000 */
.L_x_28:
[----:B------:R-:W-:Y:S01]  /*8b90*/  ULDC UR4, c[0x0][0xc] ;  /* 0x0000030000047ab9 */ /* 0x000fe20000000800 */
[----:B------:R-:W-:Y:S01]  /*8ba0*/  ULDC UR5, c[0x0][0x10] ;  /* 0x0000040000057ab9 */ /* 0x000fe20000000800 */
[----:B0-----:R-:W0:Y:S01]  /*8bb0*/  LDC R3, c[0x0][0x14] ;  /* 0x00000500ff037b82 */ /* 0x001e220000000800 */
[----:B------:R-:W-:Y:S01]  /*8bc0*/  UIMAD.WIDE.U32 UR4, UR4, UR5, URZ ;  /* 0x00000005040472a5 */ /* 0x000fe2000f8e003f */
[----:B------:R-:W-:Y:S01]  /*8bd0*/  PRMT R0, RZ, 0x7610, R0 ;  /* 0x00007610ff007816 */ /* 0x000fe20000000000 */
[----:B------:R-:W-:Y:S01]  /*8be0*/  IMAD.MOV.U32 R153, RZ, RZ, -0x1 ;  /* 0xffffffffff997424 */ /* 0x000fe200078e00ff */
[----:B------:R-:W-:-:S03]  /*8bf0*/  MOV R23, 0xffffffff ;  /* 0xffffffff00177802 */ /* 0x000fc60000000f00 */
[----:B0-----:R-:W-:-:S04]  /*8c00*/  IMAD.WIDE.U32 R16, R3, UR4, R16 ;  /* 0x0000000403107c25 */ /* 0x001fc8000f8e0010 */
[----:B------:R-:W-:Y:S01]  /*8c10*/  IMAD R3, R3, UR5, RZ ;  /* 0x0000000503037c24 */ /* 0x000fe2000f8e02ff */
[----:B------:R-:W-:Y:S02]  /*8c20*/  ULDC.64 UR4, c[0x0][0x650] ;  /* 0x0001940000047ab9 */ /* 0x000fe40000000a00 */
[----:B------:R-:W-:Y:S02]  /*8c30*/  ISETP.GE.U32.AND P0, PT, R16, UR4, PT ;  /* 0x0000000410007c0c */ /* 0x000fe4000bf06070 */
[----:B------:R-:W-:-:S04]  /*8c40*/  IADD3 R17, R17, R3, RZ ;  /* 0x0000000311117210 */ /* 0x000fc80007ffe0ff */
[----:B------:R-:W-:-:S13]  /*8c50*/  ISETP.GE.U32.AND.EX P0, PT, R17, UR5, PT, P0 ;  /* 0x0000000511007c0c */ /* 0x000fda000bf06100 */
[----:B------:R-:W-:Y:S05]  /*8c60*/  @P0 BRA `(.L_x_281) ;  /* 0x0000000400640947 */ /* 0x000fea0003800000 */
[----:B------:R-:W0:Y:S01]  /*8c70*/  S2R R12, SR_CTAID.X ;  /* 0x00000000000c7919 */ /* 0x000e220000002500 */
[----:B--2---:R-:W2:Y:S01]  /*8c80*/  LDC.64 R10, c[0x0][0x628] ;  /* 0x00018a00ff0a7b82 */ /* 0x004ea20000000a00 */
[----:B------:R-:W-:Y:S01]  /*8c90*/  ULDC UR4, c[0x0][0x150] ;  /* 0x0000540000047ab9 */ /* 0x000fe20000000800 */
[----:B------:R-:W-:Y:S01]  /*8ca0*/  IMAD.MOV.U32 R8, RZ, RZ, R16 ;  /* 0x000000ffff087224 */ /* 0x000fe200078e0010 */
[----:B------:R-:W0:Y:S01]  /*8cb0*/  S2R R24, SR_CTAID.Y ;  /* 0x0000000000187919 */ /* 0x000e220000002600 */
[----:B------:R-:W-:-:S04]  /*8cc0*/  MOV R9, R17 ;  /* 0x0000001100097202 */ /* 0x000fc80000000f00 */
[----:B------:R-:W1:Y:S08]  /*8cd0*/  LDC R21, c[0x0][0x144] ;  /* 0x00005100ff157b82 */ /* 0x000e700000000800 */
[----:B------:R-:W1:Y:S08]  /*8ce0*/  LDC R0, c[0x0][0x630] ;  /* 0x00018c00ff007b82 */ /* 0x000e700000000800 */
[----:B------:R-:W1:Y:S01]  /*8cf0*/  LDC.64 R14, c[0x0][0x620] ;  /* 0x00018800ff0e7b82 */ /* 0x000e620000000a00 */
[----:B--2---:R-:W-:-:S04]  /*8d00*/  ISETP.NE.U32.AND P0, PT, R10, RZ, PT ;  /* 0x000000ff0a00720c */ /* 0x004fc80003f05070 */
[----:B------:R-:W-:Y:S02]  /*8d10*/  ISETP.NE.AND.EX P0, PT, R11, RZ, PT, P0 ;  /* 0x000000ff0b00720c */ /* 0x000fe40003f05300 */
[----:B0-----:R-:W-:-:S05]  /*8d20*/  I2FP.F32.U32 R3, R12 ;  /* 0x0000000c00037245 */ /* 0x001fca0000201000 */
[----:B------:R-:W-:-:S04]  /*8d30*/  FMUL R3, R3, UR4 ;  /* 0x0000000403037c20 */ /* 0x000fc80008400000 */
[----:B------:R0:W2:Y:S02]  /*8d40*/  F2I.U32.TRUNC.NTZ R20, R3 ;  /* 0x0000000300147305 */ /* 0x0000a4000020f000 */
[----:B------:R-:W-:Y:S05]  /*8d50*/  @!P0 BRA `(.L_x_282) ;  /* 0x0000000000288947 */ /* 0x000fea0003800000 */
[----:B0-----:R-:W0:Y:S02]  /*8d60*/  LDC R3, c[0x0][0x634] ;  /* 0x00018d00ff037b82 */ /* 0x001e240000000800 */
[----:B0-----:R-:W-:-:S05]  /*8d70*/  IADD3 R3, P0, R16, R3, RZ ;  /* 0x0000000310037210 */ /* 0x001fca0007f1e0ff */
[----:B------:R-:W-:-:S04]  /*8d80*/  IMAD.X R13, RZ, RZ, R17, P0 ;  /* 0x000000ffff0d7224 */ /* 0x000fc800000e0611 */
[----:B------:R-:W-:-:S04]  /*8d90*/  IMAD.WIDE.U32 R4, R13, R10, RZ ;  /* 0x0000000a0d047225 */ /* 0x000fc800078e00ff */
[----:B---3--:R-:W-:-:S04]  /*8da0*/  IMAD.WIDE.U32 R6, P0, R3, R11, R4 ;  /* 0x0000000b03067225 */ /* 0x008fc80007800004 */
[----:B------:R-:W-:Y:S01]  /*8db0*/  IMAD.WIDE.U32 R4, R3, R10, RZ ;  /* 0x0000000a03047225 */ /* 0x000fe200078e00ff */
[----:B------:R-:W-:-:S03]  /*8dc0*/  IADD3.X R9, RZ, RZ, RZ, P0, !PT ;  /* 0x000000ffff097210 */ /* 0x000fc600007fe4ff */
[----:B------:R-:W-:Y:S01]  /*8dd0*/  IMAD.MOV.U32 R8, RZ, RZ, R7 ;  /* 0x000000ffff087224 */ /* 0x000fe200078e0007 */
[----:B------:R-:W-:-:S05]  /*8de0*/  IADD3 RZ, P0, R5, R6, RZ ;  /* 0x0000000605ff7210 */ /* 0x000fca0007f1e0ff */
[----:B------:R-:W-:-:S08]  /*8df0*/  IMAD.WIDE.U32.X R8, R13, R11, R8, P0 ;  /* 0x0000000b0d087225 */ /* 0x000fd000000e0408 */
.L_x_282:
[----:B---3--:R-:W3:Y:S01]  /*8e00*/  LDC.64 R28, c[0x0][0x640] ;  /* 0x00019000ff1c7b82 */ /* 0x008ee20000000a00 */
[-CC-:B-1----:R-:W-:Y:S01]  /*8e10*/  SHF.R.U64 R23, R8, R0.reuse, R9.reuse ;  /* 0x0000000008177219 */ /* 0x182fe20000001209 */
[----:B--2---:R-:W-:Y:S01]  /*8e20*/  IMAD.MOV R20, RZ, RZ, -R20 ;  /* 0x000000ffff147224 */ /* 0x004fe200078e0a14 */
[----:B------:R-:W-:Y:S01]  /*8e30*/  SHF.R.U32.HI R0, RZ, R0, R9 ;  /* 0x00000000ff007219 */ /* 0x000fe20000011609 */
[----:B------:R-:W-:Y:S01]  /*8e40*/  ULDC UR4, c[0x0][0x154] ;  /* 0x0000550000047ab9 */ /* 0x000fe20000000800 */
[----:B0-----:R-:W-:Y:S01]  /*8e50*/  IADD3 R3, P0, RZ, -R23, RZ ;  /* 0x80000017ff037210 */ /* 0x001fe20007f1e0ff */
[----:B------:R-:W-:Y:S01]  /*8e60*/  IMAD R21, R21, R20, R12 ;  /* 0x0000001415157224 */ /* 0x000fe200078e020c */
[----:B------:R-:W-:Y:S01]  /*8e70*/  MOV R7, 0x1 ;  /* 0x0000000100077802 */ /* 0x000fe20000000f00 */
[----:B------:R-:W0:Y:S01]  /*8e80*/  LDC R6, c[0x0][0x618] ;  /* 0x00018600ff067b82 */ /* 0x000e220000000800 */
[----:B------:R-:W-:-:S05]  /*8e90*/  IADD3.X R5, RZ, ~R0, RZ, P0, !PT ;  /* 0x80000000ff057210 */ /* 0x000fca00007fe4ff */
[-C--:B------:R-:W-:Y:S02]  /*8ea0*/  IMAD R0, R5, R14.reuse, RZ ;  /* 0x0000000e05007224 */ /* 0x080fe400078e02ff */
[----:B------:R-:W1:Y:S01]  /*8eb0*/  LDC R8, c[0x0][0x608] ;  /* 0x00018200ff087b82 */ /* 0x000e620000000800 */
[----:B------:R-:W-:-:S04]  /*8ec0*/  IMAD.WIDE.U32 R4, R3, R14, R16 ;  /* 0x0000000e03047225 */ /* 0x000fc800078e0010 */
[----:B------:R-:W-:Y:S01]  /*8ed0*/  IMAD R3, R3, R15, R0 ;  /* 0x0000000f03037224 */ /* 0x000fe200078e0200 */
[----:B------:R-:W-:Y:S02]  /*8ee0*/  I2FP.F32.U32 R0, R24 ;  /* 0x0000001800007245 */ /* 0x000fe40000201000 */
[----:B------:R-:W2:Y:S01]  /*8ef0*/  LDC R26, c[0x0][0x658] ;  /* 0x00019600ff1a7b82 */ /* 0x000ea20000000800 */
[----:B---3--:R-:W-:Y:S02]  /*8f00*/  ISETP.NE.U32.AND P0, PT, R28, RZ, PT ;  /* 0x000000ff1c00720c */ /* 0x008fe40003f05070 */
[----:B------:R-:W-:Y:S01]  /*8f10*/  IADD3 R3, R5, R3, RZ ;  /* 0x0000000305037210 */ /* 0x000fe20007ffe0ff */
[----:B------:R-:W-:Y:S01]  /*8f20*/  FMUL R0, R0, UR4 ;  /* 0x0000000400007c20 */ /* 0x000fe20008400000 */
[----:B------:R-:W-:Y:S01]  /*8f30*/  ISETP.NE.AND.EX P0, PT, R29, RZ, PT, P0 ;  /* 0x000000ff1d00720c */ /* 0x000fe20003f05300 */
[----:B------:R-:W-:Y:S02]  /*8f40*/  IMAD.MOV.U32 R5, RZ, RZ, -0x1 ;  /* 0xffffffffff057424 */ /* 0x000fe400078e00ff */
[----:B------:R-:W3:Y:S01]  /*8f50*/  LDC R15, c[0x0][0x148] ;  /* 0x00005200ff0f7b82 */ /* 0x000ee20000000800 */
[-CC-:B0-----:R-:W-:Y:S01]  /*8f60*/  SHF.R.U64 R12, R4, R6.reuse, R3.reuse ;  /* 0x00000006040c7219 */ /* 0x181fe20000001203 */
[----:B------:R0:W0:Y:S01]  /*8f70*/  F2I.U32.TRUNC.NTZ R13, R0 ;  /* 0x00000000000d7305 */ /* 0x000022000020f000 */
[----:B------:R-:W-:-:S05]  /*8f80*/  SHF.R.U32.HI R3, RZ, R6, R3 ;  /* 0x00000006ff037219 */ /* 0x000fca0000011603 */
[----:B------:R-:W0:Y:S01]  /*8f90*/  LDC R20, c[0x0][0x600] ;  /* 0x00018000ff147b82 */ /* 0x000e220000000800 */
[-CC-:B-1----:R-:W-:Y:S02]  /*8fa0*/  SHF.R.U64 R10, R12, R8.reuse, R3.reuse ;  /* 0x000000080c0a7219 */ /* 0x182fe40000001203 */
[----:B------:R-:W-:-:S05]  /*8fb0*/  SHF.R.U32.HI R3, RZ, R8, R3 ;  /* 0x00000008ff037219 */ /* 0x000fca0000011603 */
[----:B------:R-:W1:Y:S01]  /*8fc0*/  LDC R27, c[0x0][0x648] ;  /* 0x00019200ff1b7b82 */ /* 0x000e620000000800 */
[-C--:B--2---:R-:W-:Y:S02]  /*8fd0*/  SHF.L.U32 R4, R5, R26.reuse, RZ ;  /* 0x0000001a05047219 */ /* 0x084fe400000006ff */
[--C-:B------:R-:W-:Y:S02]  /*8fe0*/  SHF.R.U64 R14, R10, R26, R3.reuse ;  /* 0x0000001a0a0e7219 */ /* 0x100fe40000001203 */
[----:B------:R-:W-:Y:S02]  /*8ff0*/  LOP3.LUT R25, RZ, R4, RZ, 0x33, !PT ;  /* 0x00000004ff197212 */ /* 0x000fe400078e33ff */
[-C--:B------:R-:W-:Y:S01]  /*9000*/  SHF.R.U32.HI R5, RZ, R26.reuse, R3 ;  /* 0x0000001aff057219 */ /* 0x080fe20000011603 */
[----:B------:R-:W2:Y:S01]  /*9010*/  LDC R30, c[0x0][0x638] ;  /* 0x00018e00ff1e7b82 */ /* 0x000ea20000000800 */
[----:B------:R-:W-:Y:S01]  /*9020*/  SHF.L.U32 R152, R7, R26, RZ ;  /* 0x0000001a07987219 */ /* 0x000fe200000006ff */
[----:B------:R-:W-:-:S06]  /*9030*/  IMAD.MOV.U32 R4, RZ, RZ, R14 ;  /* 0x000000ffff047224 */ /* 0x000fcc00078e000e */
[----:B------:R-:W0:Y:S01]  /*9040*/  LDC R31, c[0x0][0x610] ;  /* 0x00018400ff1f7b82 */ /* 0x000e220000000800 */
[----:B------:R-:W-:Y:S05]  /*9050*/  @!P0 BRA `(.L_x_283) ;  /* 0x0000000000288947 */ /* 0x000fea0003800000 */
[----:B------:R-:W4:Y:S02]  /*9060*/  LDC R3, c[0x0][0x64c] ;  /* 0x00019300ff037b82 */ /* 0x000f240000000800 */
[----:B----4-:R-:W-:-:S04]  /*9070*/  IADD3 R3, P0, R14, R3, RZ ;  /* 0x000000030e037210 */ /* 0x010fc80007f1e0ff */
[----:B------:R-:W-:-:S05]  /*9080*/  IADD3.X R11, RZ, R5, RZ, P0, !PT ;  /* 0x00000005ff0b7210 */ /* 0x000fca00007fe4ff */
[----:B------:R-:W-:-:S04]  /*9090*/  IMAD.WIDE.U32 R4, R11, R28, RZ ;  /* 0x0000001c0b047225 */ /* 0x000fc800078e00ff */
[----:B------:R-:W-:-:S04]  /*90a0*/  IMAD.WIDE.U32 R6, P0, R3, R29, R4 ;  /* 0x0000001d03067225 */ /* 0x000fc80007800004 */
[----:B------:R-:W-:Y:S01]  /*90b0*/  IMAD.WIDE.U32 R4, R3, R28, RZ ;  /* 0x0000001c03047225 */ /* 0x000fe200078e00ff */
[----:B------:R-:W-:-:S03]  /*90c0*/  MOV R8, R7 ;  /* 0x0000000700087202 */ /* 0x000fc60000000f00 */
[----:B------:R-:W-:Y:S01]  /*90d0*/  IMAD.X R9, RZ, RZ, RZ, P0 ;  /* 0x000000ffff097224 */ /* 0x000fe200000e06ff */
[----:B------:R-:W-:-:S05]  /*90e0*/  IADD3 RZ, P0, R5, R6, RZ ;  /* 0x0000000605ff7210 */ /* 0x000fca0007f1e0ff */
[----:B------:R-:W-:-:S08]  /*90f0*/  IMAD.WIDE.U32.X R4, R11, R29, R8, P0 ;  /* 0x0000001d0b047225 */ /* 0x000fd000000e0408 */
.L_x_283:
[----:B------:R-:W-:Y:S01]  /*9100*/  ISETP.NE.AND P0, PT, R2, 0x1, PT ;  /* 0x000000010200780c */ /* 0x000fe20003f05270 */
[----:B0-----:R-:W-:Y:S01]  /*9110*/  IMAD.MOV R13, RZ, RZ, -R13 ;  /* 0x000000ffff0d7224 */ /* 0x001fe200078e0a0d */
[----:B-1----:R-:W-:Y:S02]  /*9120*/  SHF.R.U64 R0, R4, R27, R5 ;  /* 0x0000001b04007219 */ /* 0x002fe40000001205 */
[----:B------:R-:W-:Y:S02]  /*9130*/  LOP3.LUT R5, R10, R25, RZ, 0xc0, !PT ;  /* 0x000000190a057212 */ /* 0x000fe400078ec0ff */
[----:B------:R-:W-:Y:S01]  /*9140*/  IADD3 R7, R20, -0x1, RZ ;  /* 0xffffffff14077810 */ /* 0x000fe20007ffe0ff */
[----:B------:R-:W-:Y:S01]  /*9150*/  IMAD.MOV R3, RZ, RZ, -R0 ;  /* 0x000000ffff037224 */ /* 0x000fe200078e0a00 */
[----:B------:R-:W-:Y:S01]  /*9160*/  MOV R4, 0x1 ;  /* 0x0000000100047802 */ /* 0x000fe20000000f00 */
[----:B------:R-:W-:Y:S01]  /*9170*/  IMAD R152, R152, R0, R5 ;  /* 0x0000000098987224 */ /* 0x000fe200078e0205 */
[----:B------:R-:W-:Y:S01]  /*9180*/  LOP3.LUT R5, R12, R7, RZ, 0xc0, !PT ;  /* 0x000000070c057212 */ /* 0x000fe200078ec0ff */
[----:B--2---:R-:W-:-:S02]  /*9190*/  IMAD R0, R3, R30, R14 ;  /* 0x0000001e03007224 */ /* 0x004fc400078e020e */
[----:B---3--:R-:W-:Y:S02]  /*91a0*/  @P0 IMAD R21, R15, R13, R24 ;  /* 0x0000000d0f150224 */ /* 0x008fe400078e0218 */
[----:B------:R-:W-:Y:S01]  /*91b0*/  IMAD R3, R0, R20, R5 ;  /* 0x0000001400037224 */ /* 0x000fe200078e0205 */
[----:B------:R-:W-:Y:S01]  /*91c0*/  PRMT R0, R4, 0x7610, R0 ;  /* 0x0000761004007816 */ /* 0x000fe20000000000 */
[----:B------:R-:W-:-:S05]  /*91d0*/  IMAD R152, R152, R31, R21 ;  /* 0x0000001f98987224 */ /* 0x000fca00078e0215 */
[----:B------:R-:W-:Y:S02]  /*91e0*/  SEL R153, R3, R152, !P0 ;  /* 0x0000009803997207 */ /* 0x000fe40004000000 */
[----:B------:R-:W-:-:S07]  /*91f0*/  SEL R152, R152, R3, !P0 ;  /* 0x0000000398987207 */ /* 0x000fce0004000000 */
.L_x_281:
[----:B------:R-:W-:-:S13]  /*9200*/  LOP3.LUT P0, RZ, R0, 0xff, RZ, 0xc0, !PT ;  /* 0x000000ff00ff7812 */ /* 0x000fda000780c0ff */
[----:B------:R-:W-:Y:S05]  /*9210*/  @P0 BRA `(.L_x_284) ;  /* 0xffffff7c003c0947 */ /* 0x000fea000383ffff */
[----:B------:R-:W-:Y:S05]  /*9220*/  EXIT ;  /* 0x000000000000794d */ /* 0x000fea0003800000 */
.L_x_3:
[----:B0-----:R-:W-:Y:S01]  /*9230*/  ULDC.64 UR4, c[0x0][0x650] ;  /* 0x0001940000047ab9 */ /* 0x001fe20000000a00 */
        /* <DEDUP_REMOVED lines=8> */
[----:B------:R-:W-:Y:S01]  /*92c0*/  MOV R10, R16 ;  /* 0x00000010000a7202 */ /* 0x000fe20000000f00 */
[----:B------:R-:W-:-:S06]  /*92d0*/  IMAD.MOV.U32 R11, RZ, RZ, R17 ;  /* 0x000000ffff0b7224 */ /* 0x000fcc00078e0011 */
        /* <DEDUP_REMOVED lines=15> */
.L_x_286:
[--C-:B------:R-:W-:Y:S01]  /*93d0*/  SHF.R.U64 R12, R10, R14, R11.reuse ;  /* 0x0000000e0a0c7219 */ /* 0x100fe2000000120b */
[----:B------:R-:W0:Y:S01]  /*93e0*/  LDC R22, c[0x0][0x618] ;  /* 0x00018600ff167b82 */ /* 0x000e220000000800 */
[----:B------:R-:W-:Y:S01]  /*93f0*/  I2FP.F32.U32 R6, R4 ;  /* 0x0000000400067245 */ /* 0x000fe20000201000 */
[----:B------:R-:W-:Y:S01]  /*9400*/  ULDC UR4, c[0x0][0x150] ;  /* 0x0000540000047ab9 */ /* 0x000fe20000000800 */
[----:B------:R-:W-:Y:S02]  /*9410*/  SHF.R.U32.HI R5, RZ, R14, R11 ;  /* 0x0000000eff057219 */ /* 0x000fe4000001160b */
[----:B------:R-:W-:Y:S01]  /*9420*/  IADD3 R9, P0, RZ, -R12, RZ ;  /* 0x8000000cff097210 */ /* 0x000fe20007f1e0ff */
[----:B------:R-:W-:Y:S01]  /*9430*/  FMUL R11, R6, UR4 ;  /* 0x00000004060b7c20 */ /* 0x000fe20008400000 */
[----:B------:R-:W-:Y:S01]  /*9440*/  ULDC UR4, c[0x0][0x154] ;  /* 0x0000550000047ab9 */ /* 0x000fe20000000800 */
[----:B------:R-:W1:Y:S02]  /*9450*/  LDC.64 R24, c[0x0][0x640] ;  /* 0x00019000ff187b82 */ /* 0x000e640000000a00 */
[----:B------:R-:W-:-:S02]  /*9460*/  IMAD.X R5, RZ, RZ, ~R5, P0 ;  /* 0x000000ffff057224 */ /* 0x000fc400000e0e05 */
[----:B------:R-:W2:Y:S01]  /*9470*/  F2I.U32.TRUNC.NTZ R11, R11 ;  /* 0x0000000b000b7305 */ /* 0x000ea2000020f000 */
[----:B------:R-:W-:-:S03]  /*9480*/  IMAD.WIDE.U32 R6, R9, R20, R16 ;  /* 0x0000001409067225 */ /* 0x000fc600078e0010 */
[----:B------:R-:W3:Y:S01]  /*9490*/  LDC R13, c[0x0][0x144] ;  /* 0x00005100ff0d7b82 */ /* 0x000ee20000000800 */
[----:B------:R-:W-:-:S04]  /*94a0*/  IMAD R8, R5, R20, RZ ;  /* 0x0000001405087224 */ /* 0x000fc800078e02ff */
[----:B------:R-:W-:Y:S01]  /*94b0*/  IMAD R5, R9, R21, R8 ;  /* 0x0000001509057224 */ /* 0x000fe200078e0208 */
[----:B------:R-:W-:Y:S02]  /*94c0*/  MOV R8, 0xffffffff ;  /* 0xffffffff00087802 */ /* 0x000fe40000000f00 */
[----:B------:R-:W4:Y:S02]  /*94d0*/  LDC R14, c[0x0][0x608] ;  /* 0x00018200ff0e7b82 */ /* 0x000f240000000800 */
[----:B------:R-:W-:Y:S02]  /*94e0*/  IADD3 R5, R7, R5, RZ ;  /* 0x0000000507057210 */ /* 0x000fe40007ffe0ff */
[----:B------:R-:W-:Y:S02]  /*94f0*/  I2FP.F32.U32 R7, R3 ;  /* 0x0000000300077245 */ /* 0x000fe40000201000 */
[-C--:B0-----:R-:W-:Y:S01]  /*9500*/  SHF.R.U64 R10, R6, R22.reuse, R5 ;  /* 0x00000016060a7219 */ /* 0x081fe20000001205 */
[----:B--2---:R-:W-:Y:S01]  /*9510*/  IMAD.MOV R6, RZ, RZ, -R11 ;  /* 0x000000ffff067224 */ /* 0x004fe200078e0a0b */
[----:B------:R-:W0:Y:S01]  /*9520*/  LDC R9, c[0x0][0x658] ;  /* 0x00019600ff097b82 */ /* 0x000e220000000800 */
[----:B-1----:R-:W-:Y:S01]  /*9530*/  ISETP.NE.U32.AND P0, PT, R24, RZ, PT ;  /* 0x000000ff1800720c */ /* 0x002fe20003f05070 */
[----:B------:R-:W-:Y:S01]  /*9540*/  FMUL R7, R7, UR4 ;  /* 0x0000000407077c20 */ /* 0x000fe20008400000 */
[----:B------:R-:W-:-:S02]  /*9550*/  SHF.R.U32.HI R5, RZ, R22, R5 ;  /* 0x00000016ff057219 */ /* 0x000fc40000011605 */
[----:B------:R-:W-:-:S03]  /*9560*/  ISETP.NE.AND.EX P0, PT, R25, RZ, PT, P0 ;  /* 0x000000ff1900720c */ /* 0x000fc60003f05300 */
[----:B------:R-:W1:Y:S01]  /*9570*/  LDC R20, c[0x0][0x148] ;  /* 0x00005200ff147b82 */ /* 0x000e620000000800 */
[----:B---3--:R-:W-:Y:S02]  /*9580*/  IMAD R23, R13, R6, R4 ;  /* 0x000000060d177224 */ /* 0x008fe400078e0204 */
[----:B------:R-:W-:-:S05]  /*9590*/  IMAD.MOV.U32 R6, RZ, RZ, 0x1 ;  /* 0x00000001ff067424 */ /* 0x000fca00078e00ff */
[----:B------:R-:W2:Y:S01]  /*95a0*/  LDC R21, c[0x0][0x600] ;  /* 0x00018000ff157b82 */ /* 0x000ea20000000800 */
[-CC-:B----4-:R-:W-:Y:S02]  /*95b0*/  SHF.R.U64 R13, R10, R14.reuse, R5.reuse ;  /* 0x0000000e0a0d7219 */ /* 0x190fe40000001205 */
[----:B------:R-:W-:Y:S02]  /*95c0*/  SHF.R.U32.HI R4, RZ, R14, R5 ;  /* 0x0000000eff047219 */ /* 0x000fe40000011605 */
[----:B------:R3:W4:Y:S03]  /*95d0*/  F2I.U32.TRUNC.NTZ R14, R7 ;  /* 0x00000007000e7305 */ /* 0x000726000020f000 */
[----:B------:R-:W1:Y:S01]  /*95e0*/  LDC R26, c[0x0][0x648] ;  /* 0x00019200ff1a7b82 */ /* 0x000e620000000800 */
[-C--:B0-----:R-:W-:Y:S02]  /*95f0*/  SHF.L.U32 R8, R8, R9.reuse, RZ ;  /* 0x0000000908087219 */ /* 0x081fe400000006ff */
[----:B------:R-:W-:-:S02]  /*9600*/  SHF.R.U64 R15, R13, R9, R4 ;  /* 0x000000090d0f7219 */ /* 0x000fc40000001204 */
[-C--:B------:R-:W-:Y:S02]  /*9610*/  SHF.R.U32.HI R5, RZ, R9.reuse, R4 ;  /* 0x00000009ff057219 */ /* 0x080fe40000011604 */
[----:B------:R-:W-:Y:S01]  /*9620*/  SHF.L.U32 R22, R6, R9, RZ ;  /* 0x0000000906167219 */ /* 0x000fe200000006ff */
[----:B------:R-:W0:Y:S01]  /*9630*/  LDC R27, c[0x0][0x638] ;  /* 0x00018e00ff1b7b82 */ /* 0x000e220000000800 */
[----:B------:R-:W-:Y:S02]  /*9640*/  LOP3.LUT R28, RZ, R8, RZ, 0x33, !PT ;  /* 0x00000008ff1c7212 */ /* 0x000fe400078e33ff */
[----:B------:R-:W-:-:S05]  /*9650*/  MOV R4, R15 ;  /* 0x0000000f00047202 */ /* 0x000fca0000000f00 */
[----:B------:R-:W0:Y:S01]  /*9660*/  LDC R29, c[0x0][0x610] ;  /* 0x00018400ff1d7b82 */ /* 0x000e220000000800 */
[----:B---34-:R-:W-:Y:S05]  /*9670*/  @!P0 BRA `(.L_x_287) ;  /* 0x0000000000288947 */ /* 0x018fea0003800000 */
[----:B------:R-:W3:Y:S02]  /*9680*/  LDC R4, c[0x0][0x64c] ;  /* 0x00019300ff047b82 */ /* 0x000ee40000000800 */
[----:B---3--:R-:W-:-:S05]  /*9690*/  IADD3 R9, P0, R15, R4, RZ ;  /* 0x000000040f097210 */ /* 0x008fca0007f1e0ff */
[----:B------:R-:W-:-:S04]  /*96a0*/  IMAD.X R11, RZ, RZ, R5, P0 ;  /* 0x000000ffff0b7224 */ /* 0x000fc800000e0605 */
[----:B------:R-:W-:-:S04]  /*96b0*/  IMAD.WIDE.U32 R4, R11, R24, RZ ;  /* 0x000000180b047225 */ /* 0x000fc800078e00ff */
[----:B------:R-:W-:-:S04]  /*96c0*/  IMAD.WIDE.U32 R6, P0, R9, R25, R4 ;  /* 0x0000001909067225 */ /* 0x000fc80007800004 */
[----:B------:R-:W-:Y:S01]  /*96d0*/  IMAD.WIDE.U32 R4, R9, R24, RZ ;  /* 0x0000001809047225 */ /* 0x000fe200078e00ff */
[----:B------:R-:W-:-:S03]  /*96e0*/  IADD3.X R9, RZ, RZ, RZ, P0, !PT ;  /* 0x000000ffff097210 */ /* 0x000fc600007fe4ff */
[----:B------:R-:W-:Y:S01]  /*96f0*/  IMAD.MOV.U32 R8, RZ, RZ, R7 ;  /* 0x000000ffff087224 */ /* 0x000fe200078e0007 */
[----:B------:R-:W-:-:S05]  /*9700*/  IADD3 RZ, P0, R5, R6, RZ ;  /* 0x0000000605ff7210 */ /* 0x000fca0007f1e0ff */
[----:B------:R-:W-:-:S08]  /*9710*/  IMAD.WIDE.U32.X R4, R11, R25, R8, P0 ;  /* 0x000000190b047225 */ /* 0x000fd000000e0408 */
.L_x_287:
[----:B------:R-:W-:Y:S01]  /*9720*/  ISETP.NE.AND P0, PT, R2, 0x1, PT ;  /* 0x000000010200780c */ /* 0x000fe20003f05270 */
[----:B--2---:R-:W-:Y:S01]  /*9730*/  VIADD R7, R21, 0xffffffff ;  /* 0xffffffff15077836 */ /* 0x004fe20000000000 */
[----:B-1----:R-:W-:Y:S02]  /*9740*/  SHF.R.U64 R5, R4, R26, R5 ;  /* 0x0000001a04057219 */ /* 0x002fe40000001205 */
[----:B------:R-:W-:Y:S02]  /*9750*/  IADD3 R14, -R14, RZ, RZ ;  /* 0x000000ff0e0e7210 */ /* 0x000fe40007ffe1ff */
[----:B------:R-:W-:Y:S02]  /*9760*/  LOP3.LUT R4, R13, R28, RZ, 0xc0, !PT ;  /* 0x0000001c0d047212 */ /* 0x000fe400078ec0ff */
[----:B------:R-:W-:Y:S02]  /*9770*/  IADD3 R6, -R5, RZ, RZ ;  /* 0x000000ff05067210 */ /* 0x000fe40007ffe1ff */
[----:B------:R-:W-:Y:S01]  /*9780*/  LOP3.LUT R10, R10, R7, RZ, 0xc0, !PT ;  /* 0x000000070a0a7212 */ /* 0x000fe200078ec0ff */
[----:B------:R-:W-:Y:S01]  /*9790*/  IMAD R4, R22, R5, R4 ;  /* 0x0000000516047224 */ /* 0x000fe200078e0204 */
[----:B------:R-:W-:Y:S01]  /*97a0*/  MOV R8, R12 ;  /* 0x0000000c00087202 */ /* 0x000fe20000000f00 */
[----:B------:R-:W-:-:S02]  /*97b0*/  @P0 IMAD R23, R20, R14, R3 ;  /* 0x0000000e14170224 */ /* 0x000fc400078e0203 */
[----:B0-----:R-:W-:Y:S02]  /*97c0*/  IMAD R3, R6, R27, R15 ;  /* 0x0000001b06037224 */ /* 0x001fe400078e020f */
[----:B------:R-:W-:Y:S02]  /*97d0*/  IMAD R7, R4, R29, R23 ;  /* 0x0000001d04077224 */ /* 0x000fe400078e0217 */
[----:B------:R-:W-:Y:S02]  /*97e0*/  IMAD R4, R3, R21, R10 ;  /* 0x0000001503047224 */ /* 0x000fe400078e020a */
[----:B------:R-:W-:-:S03]  /*97f0*/  IMAD.MOV.U32 R6, RZ, RZ, 0x1 ;  /* 0x00000001ff067424 */ /* 0x000fc600078e00ff */
[----:B------:R-:W-:Y:S02]  /*9800*/  SEL R9, R4, R7, !P0 ;  /* 0x0000000704097207 */ /* 0x000fe40004000000 */
[----:B------:R-:W-:-:S07]  /*9810*/  SEL R7, R7, R4, !P0 ;  /* 0x0000000407077207 */ /* 0x000fce0004000000 */
.L_x_285:
[----:B------:R-:W-:-:S08]  /*9820*/  NOP ;  /* 0x0000000000007918 */ /* 0x000fd00000000000 */
[----:B------:R-:W0:-:S00]  /*9830*/  USETMAXREG.DEALLOC.CTAPOOL 0x28 ;  /* 0x00000028000079c8 */ /* 0x000e0000080e0500 */
[----:B0-----:R-:W-:-:S13]  /*9840*/  ISETP.NE.AND P0, PT, R0, RZ, PT ;  /* 0x000000ff0000720c */ /* 0x001fda0003f05270 */
[----:B------:R-:W-:Y:S05]  /*9850*/  @P0 EXIT ;  /* 0x000000000000094d */ /* 0x000fea0003800000 */
[----:B------:R-:W-:Y:S01]  /*9860*/  LOP3.LUT P0, RZ, R6, 0xff, RZ, 0xc0, !PT ;  /* 0x000000ff06ff7812 */ /* 0x000fe2000780c0ff */
[----:B------:R-:W-:Y:S01]  /*9870*/  IMAD.MOV.U32 R0, RZ, RZ, 0x1 ;  /* 0x00000001ff007424 */ /* 0x000fe200078e00ff */
[----:B------:R-:W-:-:S11]  /*9880*/  MOV R12, RZ ;  /* 0x000000ff000c7202 */ /* 0x000fd60000000f00 */
[----:B------:R-:W-:Y:S05]  /*9890*/  @!P0 BRA `(.L_x_288) ;  /* 0x0000000c00608947 */ /* 0x000fea0003800000 */
[----:B------:R-:W0:Y:S01]  /*98a0*/  LDC R0, c[0x0][0x28c] ;  /* 0x0000a300ff007b82 */ /* 0x000e220000000800 */
[----:B------:R-:W-:Y:S01]  /*98b0*/  ULDC UR5, c[0x0][0x658] ;  /* 0x0001960000057ab9 */ /* 0x000fe20000000800 */
[----:B------:R-:W-:Y:S01]  /*98c0*/  UMOV UR7, 0xffffffff ;  /* 0xffffffff00077882 */ /* 0x000fe20000000000 */
[----:B------:R-:W-:Y:S01]  /*98d0*/  ULDC UR6, c[0x0][0xc] ;  /* 0x0000030000067ab9 */ /* 0x000fe20000000800 */
[----:B------:R-:W-:Y:S01]  /*98e0*/  USHF.L.U32 UR9, UR7, UR5, URZ ;  /* 0x0000000507097299 */ /* 0x000fe2000800063f */
[C---:B------:R-:W-:Y:S01]  /*98f0*/  LOP3.LUT P2, RZ, R18.reuse, 0x7f, RZ, 0xc0, !PT ;  /* 0x0000007f12ff7812 */ /* 0x040fe2000784c0ff */
[----:B------:R-:W-:Y:S01]  /*9900*/  UMOV UR8, 0x1 ;  /* 0x0000000100087882 */ /* 0x000fe20000000000 */
[----:B------:R-:W-:Y:S01]  /*9910*/  ULDC UR7, c[0x0][0x10] ;  /* 0x0000040000077ab9 */ /* 0x000fe20000000800 */
[----:B------:R-:W-:Y:S01]  /*9920*/  LOP3.LUT P0, RZ, R18, 0x1f, RZ, 0xc0, !PT ;  /* 0x0000001f12ff7812 */ /* 0x000fe2000780c0ff */
[----:B------:R-:W-:Y:S01]  /*9930*/  UIMAD.WIDE.U32 UR6, UR6, UR7, URZ ;  /* 0x00000007060672a5 */ /* 0x000fe2000f8e003f */
[----:B------:R-:W-:Y:S01]  /*9940*/  BSSY B0, `(.L_x_288) ;  /* 0x00000cd000007945 */ /* 0x000fe20003800000 */
[----:B------:R-:W-:Y:S01]  /*9950*/  USHF.L.U32 UR5, UR8, UR5, URZ ;  /* 0x0000000508057299 */ /* 0x000fe2000800063f */
[----:B------:R-:W-:Y:S01]  /*9960*/  MOV R13, 0x1 ;  /* 0x00000001000d7802 */ /* 0x000fe20000000f00 */
[----:B------:R-:W-:Y:S01]  /*9970*/  ULDC UR4, c[0x0][0x600] ;  /* 0x0001800000047ab9 */ /* 0x000fe20000000800 */
[----:B------:R-:W-:Y:S01]  /*9980*/  ULDC UR8, c[0x0][0x14] ;  /* 0x0000050000087ab9 */ /* 0x000fe20000000800 */
[----:B------:R-:W-:Y:S01]  /*9990*/  LOP3.LUT R11, R19, 0x2, RZ, 0xfc, !PT ;  /* 0x00000002130b7812 */ /* 0x000fe200078efcff */
[----:B------:R-:W-:Y:S01]  /*99a0*/  UIMAD.WIDE.U32 UR30, UR6, UR8, URZ ;  /* 0x00000008061e72a5 */ /* 0x000fe2000f8e003f */
[----:B------:R-:W-:Y:S01]  /*99b0*/  PLOP3.LUT P0, PT, P0, P2, PT, 0x8a, 0x0 ;  /* 0x000000000000781c */ /* 0x000fe20000705172 */
[----:B------:R-:W-:Y:S01]  /*99c0*/  UIMAD UR7, UR7, UR8, URZ ;  /* 0x00000008070772a4 */ /* 0x000fe2000f8e023f */
[----:B------:R-:W-:Y:S01]  /*99d0*/  MOV R12, RZ ;  /* 0x000000ff000c7202 */ /* 0x000fe20000000f00 */
[----:B------:R-:W-:-:S02]  /*99e0*/  UIADD3 UR4, UR4, -0x1, URZ ;  /* 0xffffffff04047890 */ /* 0x000fc4000fffe03f */
[----:B------:R-:W-:Y:S01]  /*99f0*/  ULOP3.LUT UR6, URZ, UR9, URZ, 0x33, !UPT ;  /* 0x000000093f067292 */ /* 0x000fe2000f8e333f */
[----:B0-----:R-:W-:Y:S01]  /*9a00*/  VIADD R0, R0, 0x3f ;  /* 0x0000003f00007836 */ /* 0x001fe20000000000 */
[----:B------:R-:W-:Y:S01]  /*9a10*/  UIADD3 UR7, UR31, UR7, URZ ;  /* 0x000000071f077290 */ /* 0x000fe2000fffe03f */
[----:B------:R-:W-:-:S03]  /*9a20*/  ULDC.64 UR38, c[0x0][0x198] ;  /* 0x0000660000267ab9 */ /* 0x000fc60000000a00 */
[----:B------:R-:W-:-:S04]  /*9a30*/  SHF.R.S32.HI R3, RZ, 0x1f, R0 ;  /* 0x0000001fff037819 */ /* 0x000fc80000011400 */
[----:B------:R-:W-:Y:S01]  /*9a40*/  LEA.HI R3, R3, R0, RZ, 0x6 ;  /* 0x0000000003037211 */ /* 0x000fe200078f30ff */
[----:B------:R-:W-:-:S03]  /*9a50*/  IMAD.MOV.U32 R0, RZ, RZ, 0x1 ;  /* 0x00000001ff007424 */ /* 0x000fc600078e00ff */
[----:B------:R-:W-:-:S05]  /*9a60*/  SHF.R.S32.HI R3, RZ, 0x6, R3 ;  /* 0x00000006ff037819 */ /* 0x000fca0000011403 */
[----:B------:R-:W-:-:S07]  /*9a70*/  VIADD R10, R3, 0x1 ;  /* 0x00000001030a7836 */ /* 0x000fce0000000000 */
.L_x_300:
[----:B------:R-:W-:-:S03]  /*9a80*/  UMOV UR8, 0xffffffff ;  /* 0xffffffff00087882 */ /* 0x000fc60000000000 */
[----:B------:R-:W-:Y:S05]  /*9a90*/  BRA.DIV UR8, `(.L_x_289) ;  /* 0x0000000e08a87947 */ /* 0x000fea000b800000 */
[----:B------:R-:W-:-:S13]  /*9aa0*/  ELECT P6, URZ, PT ;  /* 0x00000000003f782f */ /* 0x000fda00038c0000 */
.L_x_310:
[----:B------:R-:W0:Y:S01]  /*9ab0*/  LDC R4, c[0x0][0x28c] ;  /* 0x0000a300ff047b82 */ /* 0x000e220000000800 */
[----:B------:R-:W-:Y:S01]  /*9ac0*/  BSSY B1, `(.L_x_290) ;  /* 0x0000043000017945 */ /* 0x000fe20003800000 */
[----:B0-----:R-:W-:-:S13]  /*9ad0*/  ISETP.LT.OR P6, PT, R4, 0x1, !P6 ;  /* 0x000000010400780c */ /* 0x001fda00077c1670 */
[----:B------:R-:W-:Y:S05]  /*9ae0*/  @P6 BRA `(.L_x_291) ;  /* 0x0000000400006947 */ /* 0x000fea0003800000 */
[----:B------:R-:W-:Y:S01]  /*9af0*/  SHF.L.U32 R15, R7, 0x8, RZ ;  /* 0x00000008070f7819 */ /* 0x000fe200000006ff */
[----:B------:R-:W-:Y:S01]  /*9b00*/  IMAD.SHL.U32 R18, R9, 0x80, RZ ;  /* 0x0000008009127824 */ /* 0x000fe200078e00ff */
[----:B------:R-:W-:Y:S01]  /*9b10*/  MOV R20, RZ ;  /* 0x000000ff00147202 */ /* 0x000fe20000000f00 */
[----:B------:R-:W-:Y:S01]  /*9b20*/  IMAD.MOV.U32 R4, RZ, RZ, R10 ;  /* 0x000000ffff047224 */ /* 0x000fe200078e000a */
[----:B------:R-:W-:Y:S01]  /*9b30*/  MOV R5, R0 ;  /* 0x0000000000057202 */ /* 0x000fe20000000f00 */
[----:B------:R-:W-:-:S07]  /*9b40*/  IMAD.MOV.U32 R6, RZ, RZ, R12 ;  /* 0x000000ffff067224 */ /* 0x000fce00078e000c */
.L_x_295:
[----:B------:R-:W0:Y:S01]  /*9b50*/  S2R R14, SR_CgaCtaId ;  /* 0x00000000000e7919 */ /* 0x000e220000008800 */
[----:B------:R-:W-:Y:S01]  /*9b60*/  MOV R7, 0x400 ;  /* 0x0000040000077802 */ /* 0x000fe20000000f00 */
[----:B------:R-:W1:Y:S03]  /*9b70*/  @!P2 LDC R9, c[0x0][0x500] ;  /* 0x00014000ff09ab82 */ /* 0x000e660000000800 */
[----:B0-----:R-:W-:Y:S02]  /*9b80*/  LEA R21, R14, R7, 0x18 ;  /* 0x000000070e157211 */ /* 0x001fe400078ec0ff */
[----:B------:R-:W-:Y:S02]  /*9b90*/  SHF.L.U32 R7, R5, 0x1f, RZ ;  /* 0x0000001f05077819 */ /* 0x000fe400000006ff */
[----:B------:R-:W-:-:S04]  /*9ba0*/  LEA R14, R6, R21, 0x3 ;  /* 0x00000015060e7211 */ /* 0x000fc800078e18ff */
[----:B------:R-:W0:Y:S02]  /*9bb0*/  SYNCS.PHASECHK.TRANS64.TRYWAIT P1, [R14+URZ+0x18], R7 ;  /* 0x000018070e0075a7 */ /* 0x000e24000802017f */
[----:B01----:R-:W-:Y:S05]  /*9bc0*/  @!P1 BRA `(.L_x_292) ;  /* 0x0000000c007c9947 */ /* 0x003fea0003800000 */
.L_x_311:
[----:B0-----:R-:W-:Y:S01]  /*9bd0*/  PRMT R7, R11, 0x9910, RZ ;  /* 0x000099100b077816 */ /* 0x001fe200000000ff */
[----:B------:R0:W-:Y:S03]  /*9be0*/  @!P2 SYNCS.ARRIVE.TRANS64 RZ, [R14+URZ], R9 ;  /* 0x000000090effa9a7 */ /* 0x0001e6000800003f */
[----:B------:R-:W-:-:S13]  /*9bf0*/  ISETP.NE.AND P1, PT, R7, 0x2, PT ;  /* 0x000000020700780c */ /* 0x000fda0003f25270 */
[----:B0-----:R-:W-:Y:S05]  /*9c00*/  @P1 BRA `(.L_x_293) ;  /* 0x0000000000041947 */ /* 0x001fea0003800000 */
[----:B------:R-:W-:Y:S01]  /*9c10*/  BPT.TRAP 0x1 ;  /* 0x000000040000795c */ /* 0x000fe20000300000 */
.L_x_293:
[----:B------:R-:W-:Y:S05]  /*9c20*/  @P0 BRA `(.L_x_294) ;  /* 0x0000000000040947 */ /* 0x000fea0003800000 */
[----:B------:R-:W-:Y:S01]  /*9c30*/  BPT.TRAP 0x1 ;  /* 0x000000040000795c */ /* 0x000fe20000300000 */
.L_x_294:
[C---:B------:R-:W-:Y:S01]  /*9c40*/  IMAD R7, R6.reuse, 0x10000, R21 ;  /* 0x0001000006077824 */ /* 0x040fe200078e0215 */
[----:B------:R-:W-:Y:S01]  /*9c50*/  LEA R21, R6, R21, 0xf ;  /* 0x0000001506157211 */ /* 0x000fe200078e78ff */
[----:B------:R-:W-:Y:S01]  /*9c60*/  UIADD3 UR14, UP0, UR38, 0xf0, URZ ;  /* 0x000000f0260e7890 */ /* 0x000fe2000ff1e03f */
[----:B------:R-:W-:Y:S01]  /*9c70*/  R2UR UR34, R20 ;  /* 0x00000000142272ca */ /* 0x000fe200000e0000 */
[----:B------:R-:W-:Y:S01]  /*9c80*/  UIADD3 UR40, UP1, UR38, 0x1f0, URZ ;  /* 0x000001f026287890 */ /* 0x000fe2000ff3e03f */
[----:B------:R-:W-:Y:S01]  /*9c90*/  R2UR UR24, R7 ;  /* 0x00000000071872ca */ /* 0x000fe200000e0000 */
[----:B------:R-:W-:Y:S01]  /*9ca0*/  UIADD3.X UR15, URZ, UR39, URZ, UP0, !UPT ;  /* 0x000000273f0f7290 */ /* 0x000fe200087fe43f */
[----:B------:R-:W-:Y:S01]  /*9cb0*/  R2UR UR8, R21 ;  /* 0x00000000150872ca */ /* 0x000fe200000e0000 */
[----:B------:R-:W-:Y:S01]  /*9cc0*/  UIADD3.X UR41, URZ, UR39, URZ, UP1, !UPT ;  /* 0x000000273f297290 */ /* 0x000fe20008ffe43f */
[----:B------:R-:W-:Y:S01]  /*9cd0*/  R2UR UR33, R14 ;  /* 0x000000000e2172ca */ /* 0x000fe200000e0000 */
[----:B------:R-:W-:Y:S01]  /*9ce0*/  VIADD R6, R6, 0x1 ;  /* 0x0000000106067836 */ /* 0x000fe20000000000 */
[----:B------:R-:W-:Y:S01]  /*9cf0*/  R2UR UR36, R8 ;  /* 0x00000000082472ca */ /* 0x000fe200000e0000 */
[----:B------:R-:W-:Y:S01]  /*9d00*/  UMOV UR22, 0x0 ;  /* 0x0000000000167882 */ /* 0x000fe20000000000 */
[----:B------:R-:W-:Y:S01]  /*9d10*/  R2UR UR35, R15 ;  /* 0x000000000f2372ca */ /* 0x000fe200000e0000 */
[----:B------:R-:W-:Y:S01]  /*9d20*/  UMOV UR23, 0x10000000 ;  /* 0x1000000000177882 */ /* 0x000fe20000000000 */
[----:B------:R-:W-:Y:S01]  /*9d30*/  IADD3 R4, R4, -0x1, RZ ;  /* 0xffffffff04047810 */ /* 0x000fe20007ffe0ff */
[----:B------:R-:W-:Y:S01]  /*9d40*/  UIADD3 UR26, UR34, 0x20, URZ ;  /* 0x00000020221a7890 */ /* 0x000fe2000fffe03f */
[----:B------:R-:W-:Y:S01]  /*9d50*/  R2UR UR19, R18 ;  /* 0x00000000121372ca */ /* 0x000fe200000e0000 */
[----:B------:R-:W-:Y:S01]  /*9d60*/  UIADD3 UR32, UR24, 0x100, URZ ;  /* 0x0000010018207890 */ /* 0x000fe2000fffe03f */
[----:B------:R-:W-:Y:S01]  /*9d70*/  ISETP.GT.AND P3, PT, R4, 0x1, PT ;  /* 0x000000010400780c */ /* 0x000fe20003f64270 */
[----:B------:R-:W-:Y:S01]  /*9d80*/  UIADD3 UR24, UR24, 0x8100, URZ ;  /* 0x0000810018187890 */ /* 0x000fe2000fffe03f */
[----:B------:R-:W-:Y:S01]  /*9d90*/  ISETP.NE.AND P1, PT, R6, 0x3, PT ;  /* 0x000000030600780c */ /* 0x000fe20003f25270 */
[----:B------:R-:W-:Y:S01]  /*9da0*/  UIADD3 UR16, UR8, 0x30100, URZ ;  /* 0x0003010008107890 */ /* 0x000fe2000fffe03f */
[----:B------:R-:W-:Y:S01]  /*9db0*/  VIADD R20, R20, 0x40 ;  /* 0x0000004014147836 */ /* 0x000fe20000000000 */
[----:B------:R-:W-:Y:S01]  /*9dc0*/  UIADD3 UR8, UR8, 0x34100, URZ ;  /* 0x0003410008087890 */ /* 0x000fe2000fffe03f */
[----:B------:R-:W-:Y:S01]  /*9dd0*/  SEL R14, RZ, 0x1, P1 ;  /* 0x00000001ff0e7807 */ /* 0x000fe20000800000 */
[----:B------:R-:W-:Y:S01]  /*9de0*/  UMOV UR25, UR33 ;  /* 0x0000002100197c82 */ /* 0x000fe20008000000 */
[----:B------:R-:W-:Y:S01]  /*9df0*/  UMOV UR28, UR36 ;  /* 0x00000024001c7c82 */ /* 0x000fe20008000000 */
[----:B------:R-:W-:Y:S01]  /*9e00*/  UMOV UR27, UR35 ;  /* 0x00000023001b7c82 */ /* 0x000fe20008000000 */
[----:B------:R-:W-:Y:S01]  /*9e10*/  UMOV UR17, UR33 ;  /* 0x0000002100117c82 */ /* 0x000fe20008000000 */
[----:B------:R-:W-:Y:S01]  /*9e20*/  UMOV UR18, UR34 ;  /* 0x0000002200127c82 */ /* 0x000fe20008000000 */
[----:B------:R-:W-:Y:S01]  /*9e30*/  UMOV UR20, UR36 ;  /* 0x0000002400147c82 */ /* 0x000fe20008000000 */
[----:B------:R0:W-:Y:S01]  /*9e40*/  UTMALDG.3D [UR32], [UR14], desc[UR22] ;  /* 0x000016200e0075b4 */ /* 0x0001e20008011000 */
[----:B------:R-:W-:Y:S01]  /*9e50*/  UMOV UR9, UR33 ;  /* 0x0000002100097c82 */ /* 0x000fe20008000000 */
[----:B------:R-:W-:Y:S01]  /*9e60*/  UMOV UR11, UR19 ;  /* 0x00000013000b7c82 */ /* 0x000fe20008000000 */
[----:B------:R-:W-:Y:S01]  /*9e70*/  UMOV UR12, UR36 ;  /* 0x00000024000c7c82 */ /* 0x000fe20008000000 */
[----:B------:R-:W-:Y:S01]  /*9e80*/  UMOV UR10, UR26 ;  /* 0x0000001a000a7c82 */ /* 0x000fe20008000000 */
[----:B------:R-:W-:-:S02]  /*9e90*/  LOP3.LUT R5, R5, R14, RZ, 0x3c, !PT ;  /* 0x0000000e05057212 */ /* 0x000fc400078e3cff */
[----:B------:R-:W-:Y:S01]  /*9ea0*/  SEL R6, R6, RZ, P1 ;  /* 0x000000ff06067207 */ /* 0x000fe20000800000 */
[----:B------:R0:W-:Y:S01]  /*9eb0*/  UTMALDG.3D [UR24], [UR14], desc[UR22] ;  /* 0x000016180e0075b4 */ /* 0x0001e20008011000 */
[----:B------:R0:W-:Y:S01]  /*9ec0*/  UTMALDG.3D [UR16], [UR40], desc[UR22] ;  /* 0x00001610280075b4 */ /* 0x0001e20008011000 */
[----:B------:R0:W-:Y:S02]  /*9ed0*/  UTMALDG.3D [UR8], [UR40], desc[UR22] ;  /* 0x00001608280075b4 */ /* 0x0001e40008011000 */
[----:B0-----:R-:W-:Y:S05]  /*9ee0*/  @P3 BRA `(.L_x_295) ;  /* 0xfffffffc00183947 */ /* 0x001fea000383ffff */
.L_x_291:
[----:B------:R-:W-:Y:S05]  /*9ef0*/  BSYNC B1 ;  /* 0x0000000000017941 */ /* 0x000fea0003800000 */
.L_x_290:
[----:B------:R-:W-:Y:S01]  /*9f00*/  LOP3.LUT P3, RZ, R13, 0xff, RZ, 0xc0, !PT ;  /* 0x000000ff0dff7812 */ /* 0x000fe2000786c0ff */
[----:B------:R-:W-:Y:S01]  /*9f10*/  ULDC.64 UR8, c[0x0][0x650] ;  /* 0x0001940000087ab9 */ /* 0x000fe20000000a00 */
[----:B------:R-:W-:Y:S01]  /*9f20*/  IADD3 R12, R3, R12, RZ ;  /* 0x0000000c030c7210 */ /* 0x000fe20007ffe0ff */
[----:B------:R-:W-:Y:S01]  /*9f30*/  BSSY B1, `(.L_x_296) ;  /* 0x000006b000017945 */ /* 0x000fe20003800000 */
[----:B------:R-:W-:Y:S01]  /*9f40*/  IADD3 R16, P4, R16, UR30, RZ ;  /* 0x0000001e10107c10 */ /* 0x000fe2000ff9e0ff */
[----:B------:R-:W-:Y:S01]  /*9f50*/  IMAD.MOV.U32 R8, RZ, RZ, -0x1 ;  /* 0xffffffffff087424 */ /* 0x000fe200078e00ff */
[----:B------:R-:W-:Y:S02]  /*9f60*/  ISETP.GT.U32.AND P1, PT, R12, 0x2, PT ;  /* 0x000000020c00780c */ /* 0x000fe40003f24070 */
[----:B------:R-:W-:Y:S02]  /*9f70*/  IADD3.X R17, R17, UR7, RZ, P4, !PT ;  /* 0x0000000711117c10 */ /* 0x000fe4000a7fe4ff */
[----:B------:R-:W-:-:S02]  /*9f80*/  ISETP.LT.U32.AND P1, PT, R3, 0x3, P1 ;  /* 0x000000030300780c */ /* 0x000fc40000f21070 */
[----:B------:R-:W-:Y:S01]  /*9f90*/  MOV R9, 0xffffffff ;  /* 0xffffffff00097802 */ /* 0x000fe20000000f00 */
[----:B------:R-:W0:Y:S01]  /*9fa0*/  @P3 S2R R5, SR_CgaCtaId ;  /* 0x0000000000053919 */ /* 0x000e220000008800 */
[----:B------:R-:W-:Y:S02]  /*9fb0*/  @P3 MOV R4, 0x400 ;  /* 0x0000040000043802 */ /* 0x000fe40000000f00 */
[----:B------:R-:W-:Y:S02]  /*9fc0*/  PRMT R13, RZ, 0x7610, R13 ;  /* 0x00007610ff0d7816 */ /* 0x000fe4000000000d */
[----:B0-----:R-:W-:Y:S01]  /*9fd0*/  @P3 LEA R6, R5, R4, 0x18 ;  /* 0x0000000405063211 */ /* 0x001fe200078ec0ff */
[----:B------:R-:W-:-:S03]  /*9fe0*/  IMAD.WIDE.U32 R4, R12, -0x55555555, RZ ;  /* 0xaaaaaaab0c047825 */ /* 0x000fc600078e00ff */
[----:B------:R0:W-:Y:S01]  /*9ff0*/  @P3 SYNCS.ARRIVE.TRANS64.A1T0 RZ, [R6+URZ+0x48], RZ ;  /* 0x000048ff06ff39a7 */ /* 0x0001e2000810003f */
[----:B------:R-:W-:Y:S02]  /*a000*/  ISETP.GE.U32.AND P3, PT, R3, 0x3, PT ;  /* 0x000000030300780c */ /* 0x000fe40003f66070 */
[----:B------:R-:W-:Y:S02]  /*a010*/  SHF.R.U32.HI R7, RZ, 0x1, R5 ;  /* 0x00000001ff077819 */ /* 0x000fe40000011605 */
[----:B------:R-:W-:Y:S02]  /*a020*/  SEL R5, RZ, 0x1, !P1 ;  /* 0x00000001ff057807 */ /* 0x000fe40004800000 */
[----:B------:R-:W-:Y:S01]  /*a030*/  ISETP.GE.U32.AND P1, PT, R16, UR8, PT ;  /* 0x0000000810007c0c */ /* 0x000fe2000bf26070 */
[----:B------:R-:W-:Y:S01]  /*a040*/  IMAD R12, R7, -0x3, R12 ;  /* 0xfffffffd070c7824 */ /* 0x000fe200078e020c */
[----:B------:R-:W-:Y:S02]  /*a050*/  LOP3.LUT R0, R0, R5, RZ, 0x3c, !PT ;  /* 0x0000000500007212 */ /* 0x000fe400078e3cff */
[----:B------:R-:W-:-:S02]  /*a060*/  ISETP.GE.U32.AND.EX P1, PT, R17, UR9, PT, P1 ;  /* 0x0000000911007c0c */ /* 0x000fc4000bf26110 */
[----:B------:R-:W-:Y:S02]  /*a070*/  PRMT R4, RZ, 0x7610, R4 ;  /* 0x00007610ff047816 */ /* 0x000fe40000000004 */
[----:B------:R-:W-:Y:S01]  /*a080*/  @P3 LOP3.LUT R0, R0, 0x1, R7, 0x78, !PT ;  /* 0x0000000100003812 */ /* 0x000fe200078e7807 */
[----:B------:R-:W-:-:S08]  /*a090*/  IMAD.MOV.U32 R7, RZ, RZ, -0x1 ;  /* 0xffffffffff077424 */ /* 0x000fd000078e00ff */
[----:B0-----:R-:W-:Y:S05]  /*a0a0*/  @P1 BRA `(.L_x_297) ;  /* 0x00000004004c1947 */ /* 0x001fea0003800000 */
[----:B------:R-:W-:Y:S01]  /*a0b0*/  ULDC.64 UR8, c[0x0][0x628] ;  /* 0x00018a0000087ab9 */ /* 0x000fe20000000a00 */
[----:B------:R-:W0:Y:S01]  /*a0c0*/  S2R R15, SR_CTAID.X ;  /* 0x00000000000f7919 */ /* 0x000e220000002500 */
[----:B------:R-:W-:Y:S01]  /*a0d0*/  ISETP.NE.U32.AND P1, PT, RZ, UR8, PT ;  /* 0x00000008ff007c0c */ /* 0x000fe2000bf25070 */
[----:B------:R-:W-:Y:S01]  /*a0e0*/  ULDC UR11, c[0x0][0x630] ;  /* 0x00018c00000b7ab9 */ /* 0x000fe20000000800 */
[----:B------:R-:W-:Y:S01]  /*a0f0*/  MOV R4, R16 ;  /* 0x0000001000047202 */ /* 0x000fe20000000f00 */
[----:B------:R-:W1:Y:S01]  /*a100*/  S2R R14, SR_CTAID.Y ;  /* 0x00000000000e7919 */ /* 0x000e620000002600 */
[----:B------:R-:W-:Y:S01]  /*a110*/  ISETP.NE.AND.EX P1, PT, RZ, UR9, PT, P1 ;  /* 0x00000009ff007c0c */ /* 0x000fe2000bf25310 */
[----:B------:R-:W-:-:S12]  /*a120*/  IMAD.MOV.U32 R5, RZ, RZ, R17 ;  /* 0x000000ffff057224 */ /* 0x000fd800078e0011 */
[----:B------:R-:W-:Y:S05]  /*a130*/  @!P1 BRA `(.L_x_298) ;  /* 0x0000000000289947 */ /* 0x000fea0003800000 */
[----:B------:R-:W-:Y:S02]  /*a140*/  ULDC UR10, c[0x0][0x634] ;  /* 0x00018d00000a7ab9 */ /* 0x000fe40000000800 */
[----:B------:R-:W-:-:S04]  /*a150*/  IADD3 R9, P1, R16, UR10, RZ ;  /* 0x0000000a10097c10 */ /* 0x000fc8000ff3e0ff */
[----:B------:R-:W-:-:S05]  /*a160*/  IADD3.X R21, RZ, R17, RZ, P1, !PT ;  /* 0x00000011ff157210 */ /* 0x000fca0000ffe4ff */
[----:B------:R-:W-:-:S04]  /*a170*/  IMAD.WIDE.U32 R6, R21, UR8, RZ ;  /* 0x0000000815067c25 */ /* 0x000fc8000f8e00ff */
[----:B------:R-:W-:-:S04]  /*a180*/  IMAD.WIDE.U32 R6, P1, R9, UR9, R6 ;  /* 0x0000000909067c25 */ /* 0x000fc8000f820006 */
[----:B------:R-:W-:Y:S01]  /*a190*/  IMAD.WIDE.U32 R8, R9, UR8, RZ ;  /* 0x0000000809087c25 */ /* 0x000fe2000f8e00ff */
[----:B------:R-:W-:-:S03]  /*a1a0*/  MOV R4, R7 ;  /* 0x0000000700047202 */ /* 0x000fc60000000f00 */
[----:B------:R-:W-:Y:S01]  /*a1b0*/  IMAD.X R5, RZ, RZ, RZ, P1 ;  /* 0x000000ffff057224 */ /* 0x000fe200008e06ff */
[----:B------:R-:W-:-:S05]  /*a1c0*/  IADD3 RZ, P1, R9, R6, RZ ;  /* 0x0000000609ff7210 */ /* 0x000fca0007f3e0ff */
[----:B------:R-:W-:-:S08]  /*a1d0*/  IMAD.WIDE.U32.X R4, R21, UR9, R4, P1 ;  /* 0x0000000915047c25 */ /* 0x000fd000088e0404 */
.L_x_298:
[--C-:B------:R-:W-:Y:S01]  /*a1e0*/  SHF.R.U64 R8, R4, UR11, R5.reuse ;  /* 0x0000000b04087c19 */ /* 0x100fe20008001205 */
[----:B------:R-:W-:Y:S01]  /*a1f0*/  ULDC.64 UR8, c[0x0][0x620] ;  /* 0x0001880000087ab9 */ /* 0x000fe20000000a00 */
[----:B------:R-:W-:Y:S01]  /*a200*/  SHF.R.U32.HI R4, RZ, UR11, R5 ;  /* 0x0000000bff047c19 */ /* 0x000fe20008011605 */
[----:B------:R-:W2:Y:S01]  /*a210*/  LDC R24, c[0x0][0x144] ;  /* 0x00005100ff187b82 */ /* 0x000ea20000000800 */
[----:B------:R-:W-:Y:S01]  /*a220*/  IADD3 R7, P1, RZ, -R8, RZ ;  /* 0x80000008ff077210 */ /* 0x000fe20007f3e0ff */
[----:B------:R-:W-:Y:S01]  /*a230*/  ULDC.64 UR12, c[0x0][0x640] ;  /* 0x00019000000c7ab9 */ /* 0x000fe20000000a00 */
[----:B0-----:R-:W-:Y:S01]  /*a240*/  I2FP.F32.U32 R9, R15 ;  /* 0x0000000f00097245 */ /* 0x001fe20000201000 */
[----:B------:R-:W-:Y:S02]  /*a250*/  ULDC UR10, c[0x0][0x608] ;  /* 0x00018200000a7ab9 */ /* 0x000fe40000000800 */
[----:B------:R-:W-:Y:S01]  /*a260*/  IMAD.X R4, RZ, RZ, ~R4, P1 ;  /* 0x000000ffff047224 */ /* 0x000fe200008e0e04 */
[----:B------:R-:W-:Y:S01]  /*a270*/  ISETP.NE.U32.AND P1, PT, RZ, UR12, PT ;  /* 0x0000000cff007c0c */ /* 0x000fe2000bf25070 */
[----:B------:R-:W0:Y:S02]  /*a280*/  LDC R21, c[0x0][0x148] ;  /* 0x00005200ff157b82 */ /* 0x000e240000000800 */
[----:B------:R-:W-:Y:S01]  /*a290*/  IMAD R6, R4, UR8, RZ ;  /* 0x0000000804067c24 */ /* 0x000fe2000f8e02ff */
[----:B------:R-:W-:Y:S01]  /*a2a0*/  ISETP.NE.AND.EX P1, PT, RZ, UR13, PT, P1 ;  /* 0x0000000dff007c0c */ /* 0x000fe2000bf25310 */
[----:B------:R-:W-:Y:S01]  /*a2b0*/  IMAD.WIDE.U32 R4, R7, UR8, R16 ;  /* 0x0000000807047c25 */ /* 0x000fe2000f8e0010 */
[----:B------:R-:W-:-:S03]  /*a2c0*/  ULDC UR8, c[0x0][0x150] ;  /* 0x0000540000087ab9 */ /* 0x000fc60000000800 */
[----:B------:R-:W-:Y:S02]  /*a2d0*/  IMAD R7, R7, UR9, R6 ;  /* 0x0000000907077c24 */ /* 0x000fe4000f8e0206 */
[----:B------:R-:W-:Y:S01]  /*a2e0*/  FMUL R6, R9, UR8 ;  /* 0x0000000809067c20 */ /* 0x000fe20008400000 */
[----:B------:R-:W-:Y:S01]  /*a2f0*/  ULDC UR8, c[0x0][0x618] ;  /* 0x0001860000087ab9 */ /* 0x000fe20000000800 */
[----:B------:R-:W-:Y:S01]  /*a300*/  ULDC UR9, c[0x0][0x154] ;  /* 0x0000550000097ab9 */ /* 0x000fe20000000800 */
[----:B------:R-:W-:-:S03]  /*a310*/  IADD3 R5, R5, R7, RZ ;  /* 0x0000000705057210 */ /* 0x000fc60007ffe0ff */
[----:B------:R-:W3:Y:S01]  /*a320*/  F2I.U32.TRUNC.NTZ R6, R6 ;  /* 0x0000000600067305 */ /* 0x000ee2000020f000 */
[----:B------:R-:W-:Y:S02]  /*a330*/  SHF.R.U64 R9, R4, UR8, R5 ;  /* 0x0000000804097c19 */ /* 0x000fe40008001205 */
[----:B-1----:R-:W-:-:S05]  /*a340*/  I2FP.F32.U32 R4, R14 ;  /* 0x0000000e00047245 */ /* 0x002fca0000201000 */
[----:B------:R-:W-:Y:S01]  /*a350*/  FMUL R22, R4, UR9 ;  /* 0x0000000904167c20 */ /* 0x000fe20008400000 */
[----:B------:R-:W-:Y:S01]  /*a360*/  SHF.R.U32.HI R4, RZ, UR8, R5 ;  /* 0x00000008ff047c19 */ /* 0x000fe20008011605 */
[----:B------:R-:W-:-:S03]  /*a370*/  ULDC UR8, c[0x0][0x658] ;  /* 0x0001960000087ab9 */ /* 0x000fc60000000800 */
[--C-:B------:R-:W-:Y:S01]  /*a380*/  SHF.R.U32.HI R5, RZ, UR10, R4.reuse ;  /* 0x0000000aff057c19 */ /* 0x100fe20008011604 */
[----:B------:R-:W1:Y:S01]  /*a390*/  F2I.U32.TRUNC.NTZ R22, R22 ;  /* 0x0000001600167305 */ /* 0x000e62000020f000 */
[----:B------:R-:W-:Y:S01]  /*a3a0*/  SHF.R.U64 R20, R9, UR10, R4 ;  /* 0x0000000a09147c19 */ /* 0x000fe20008001204 */
[----:B---3--:R-:W-:Y:S01]  /*a3b0*/  IMAD.MOV R6, RZ, RZ, -R6 ;  /* 0x000000ffff067224 */ /* 0x008fe200078e0a06 */
[--C-:B------:R-:W-:Y:S02]  /*a3c0*/  SHF.R.U32.HI R23, RZ, UR8, R5.reuse ;  /* 0x00000008ff177c19 */ /* 0x100fe40008011605 */
[----:B------:R-:W-:Y:S01]  /*a3d0*/  SHF.R.U64 R18, R20, UR8, R5 ;  /* 0x0000000814127c19 */ /* 0x000fe20008001205 */
[----:B--2---:R-:W-:Y:S02]  /*a3e0*/  IMAD R15, R24, R6, R15 ;  /* 0x00000006180f7224 */ /* 0x004fe400078e020f */
[----:B------:R-:W-:Y:S01]  /*a3f0*/  IMAD.MOV.U32 R5, RZ, RZ, R23 ;  /* 0x000000ffff057224 */ /* 0x000fe200078e0017 */
[----:B------:R-:W-:Y:S01]  /*a400*/  MOV R4, R18 ;  /* 0x0000001200047202 */ /* 0x000fe20000000f00 */
[----:B------:R-:W-:Y:S06]  /*a410*/  @!P1 BRA `(.L_x_299) ;  /* 0x0000000000289947 */ /* 0x000fec0003800000 */
[----:B------:R-:W-:Y:S02]  /*a420*/  ULDC UR8, c[0x0][0x64c] ;  /* 0x0001930000087ab9 */ /* 0x000fe40000000800 */
[----:B------:R-:W-:-:S04]  /*a430*/  IADD3 R5, P1, R18, UR8, RZ ;  /* 0x0000000812057c10 */ /* 0x000fc8000ff3e0ff */
[----:B------:R-:W-:-:S05]  /*a440*/  IADD3.X R23, RZ, R23, RZ, P1, !PT ;  /* 0x00000017ff177210 */ /* 0x000fca0000ffe4ff */
[----:B------:R-:W-:-:S04]  /*a450*/  IMAD.WIDE.U32 R6, R23, UR12, RZ ;  /* 0x0000000c17067c25 */ /* 0x000fc8000f8e00ff */
[----:B------:R-:W-:-:S04]  /*a460*/  IMAD.WIDE.U32 R6, P1, R5, UR13, R6 ;  /* 0x0000000d05067c25 */ /* 0x000fc8000f820006 */
[----:B------:R-:W-:Y:S01]  /*a470*/  IMAD.WIDE.U32 R4, R5, UR12, RZ ;  /* 0x0000000c05047c25 */ /* 0x000fe2000f8e00ff */
[----:B------:R-:W-:-:S04]  /*a480*/  MOV R4, R7 ;  /* 0x0000000700047202 */ /* 0x000fc80000000f00 */
[----:B------:R-:W-:Y:S01]  /*a490*/  IADD3 RZ, P3, R5, R6, RZ ;  /* 0x0000000605ff7210 */ /* 0x000fe20007f7e0ff */
[----:B------:R-:W-:-:S04]  /*a4a0*/  IMAD.X R5, RZ, RZ, RZ, P1 ;  /* 0x000000ffff057224 */ /* 0x000fc800008e06ff */
[----:B------:R-:W-:-:S08]  /*a4b0*/  IMAD.WIDE.U32.X R4, R23, UR13, R4, P3 ;  /* 0x0000000d17047c25 */ /* 0x000fd000098e0404 */
.L_x_299:
[----:B------:R-:W-:Y:S01]  /*a4c0*/  ISETP.NE.AND P1, PT, R2, 0x1, PT ;  /* 0x000000010200780c */ /* 0x000fe20003f25270 */
[----:B------:R-:W-:Y:S01]  /*a4d0*/  ULDC UR8, c[0x0][0x648] ;  /* 0x0001920000087ab9 */ /* 0x000fe20000000800 */
[----:B------:R-:W-:Y:S01]  /*a4e0*/  LOP3.LUT R20, R20, UR6, RZ, 0xc0, !PT ;  /* 0x0000000614147c12 */ /* 0x000fe2000f8ec0ff */
[----:B-1----:R-:W-:Y:S01]  /*a4f0*/  IMAD.MOV R22, RZ, RZ, -R22 ;  /* 0x000000ffff167224 */ /* 0x002fe200078e0a16 */
[----:B------:R-:W-:Y:S01]  /*a500*/  SHF.R.U64 R5, R4, UR8, R5 ;  /* 0x0000000804057c19 */ /* 0x000fe20008001205 */
[----:B------:R-:W-:Y:S01]  /*a510*/  ULDC UR8, c[0x0][0x638] ;  /* 0x00018e0000087ab9 */ /* 0x000fe20000000800 */
[----:B------:R-:W-:Y:S01]  /*a520*/  LOP3.LUT R9, R9, UR4, RZ, 0xc0, !PT ;  /* 0x0000000409097c12 */ /* 0x000fe2000f8ec0ff */
[----:B------:R-:W-:Y:S01]  /*a530*/  ULDC UR9, c[0x0][0x610] ;  /* 0x0001840000097ab9 */ /* 0x000fe20000000800 */
[C---:B------:R-:W-:Y:S01]  /*a540*/  IADD3 R7, -R5.reuse, RZ, RZ ;  /* 0x000000ff05077210 */ /* 0x040fe20007ffe1ff */
[----:B------:R-:W-:Y:S02]  /*a550*/  IMAD R20, R5, UR5, R20 ;  /* 0x0000000505147c24 */ /* 0x000fe4000f8e0214 */
[----:B------:R-:W-:-:S02]  /*a560*/  IMAD.MOV.U32 R4, RZ, RZ, 0x1 ;  /* 0x00000001ff047424 */ /* 0x000fc400078e00ff */
[----:B0-----:R-:W-:Y:S02]  /*a570*/  @P1 IMAD R15, R21, R22, R14 ;  /* 0x00000016150f1224 */ /* 0x001fe400078e020e */
[----:B------:R-:W-:Y:S01]  /*a580*/  IMAD R18, R7, UR8, R18 ;  /* 0x0000000807127c24 */ /* 0x000fe2000f8e0212 */
[----:B------:R-:W-:Y:S01]  /*a590*/  ULDC UR8, c[0x0][0x600] ;  /* 0x0001800000087ab9 */ /* 0x000fe20000000800 */
[----:B------:R-:W-:Y:S02]  /*a5a0*/  IMAD R15, R20, UR9, R15 ;  /* 0x00000009140f7c24 */ /* 0x000fe4000f8e020f */
[----:B------:R-:W-:-:S05]  /*a5b0*/  IMAD R18, R18, UR8, R9 ;  /* 0x0000000812127c24 */ /* 0x000fca000f8e0209 */
[----:B------:R-:W-:Y:S02]  /*a5c0*/  SEL R9, R18, R15, !P1 ;  /* 0x0000000f12097207 */ /* 0x000fe40004800000 */
[----:B------:R-:W-:-:S07]  /*a5d0*/  SEL R7, R15, R18, !P1 ;  /* 0x000000120f077207 */ /* 0x000fce0004800000 */
.L_x_297:
[----:B------:R-:W-:Y:S05]  /*a5e0*/  BSYNC B1 ;  /* 0x0000000000017941 */ /* 0x000fea0003800000 */
.L_x_296:
[----:B------:R-:W-:-:S13]  /*a5f0*/  LOP3.LUT P1, RZ, R4, 0xff, RZ, 0xc0, !PT ;  /* 0x000000ff04ff7812 */ /* 0x000fda000782c0ff */
[----:B------:R-:W-:Y:S05]  /*a600*/  @P1 BRA `(.L_x_300) ;  /* 0xfffffff4001c1947 */ /* 0x000fea000383ffff */
[----:B------:R-:W-:Y:S05]  /*a610*/  BSYNC B0 ;  /* 0x0000000000007941 */ /* 0x000fea0003800000 */
.L_x_288:
[----:B------:R-:W-:-:S03]  /*a620*/  UMOV UR8, 0xffffffff ;  /* 0xffffffff00087882 */ /* 0x000fc60000000000 */
[----:B------:R-:W-:Y:S05]  /*a630*/  BRA.DIV UR8, `(.L_x_301) ;  /* 0x0000000208f47947 */ /* 0x000fea000b800000 */
[----:B------:R-:W-:-:S13]  /*a640*/  ELECT P6, URZ, PT ;  /* 0x00000000003f782f */ /* 0x000fda00038c0000 */
.L_x_314:
[----:B------:R-:W-:Y:S04]  /*a650*/  BSSY B0, `(.L_x_302) ;  /* 0x0000022000007945 */ /* 0x000fe80003800000 */
[----:B------:R-:W-:Y:S05]  /*a660*/  @!P6 BRA `(.L_x_303) ;  /* 0x000000000080e947 */ /* 0x000fea0003800000 */
[----:B------:R-:W-:-:S04]  /*a670*/  LOP3.LUT R19, R19, 0x2, RZ, 0xfc, !PT ;  /* 0x0000000213137812 */ /* 0x000fc800078efcff */
[----:B------:R-:W-:-:S13]  /*a680*/  ISETP.NE.AND P0, PT, R19, 0x3, PT ;  /* 0x000000031300780c */ /* 0x000fda0003f05270 */
[----:B------:R-:W-:Y:S05]  /*a690*/  @!P0 BRA `(.L_x_304) ;  /* 0x0000000000048947 */ /* 0x000fea0003800000 */
[----:B------:R-:W-:Y:S01]  /*a6a0*/  BPT.TRAP 0x1 ;  /* 0x000000040000795c */ /* 0x000fe20000300000 */
.L_x_304:
[----:B------:R-:W0:Y:S01]  /*a6b0*/  S2R R3, SR_CgaCtaId ;  /* 0x0000000000037919 */ /* 0x000e220000008800 */
[----:B------:R-:W-:-:S04]  /*a6c0*/  MOV R2, 0x400 ;  /* 0x0000040000027802 */ /* 0x000fc80000000f00 */
[----:B0-----:R-:W-:Y:S02]  /*a6d0*/  LEA R3, R3, R2, 0x18 ;  /* 0x0000000203037211 */ /* 0x001fe400078ec0ff */
[----:B------:R-:W-:Y:S02]  /*a6e0*/  SHF.L.U32 R2, R0, 0x1f, RZ ;  /* 0x0000001f00027819 */ /* 0x000fe400000006ff */
[----:B------:R-:W-:-:S05]  /*a6f0*/  IADD3 R3, R3, 0x18, RZ ;  /* 0x0000001803037810 */ /* 0x000fca0007ffe0ff */
[C---:B------:R-:W-:Y:S01]  /*a700*/  IMAD R7, R12.reuse, 0x8, R3 ;  /* 0x000000080c077824 */ /* 0x040fe200078e0203 */
[----:B------:R-:W-:-:S03]  /*a710*/  IADD3 R12, R12, 0x1, RZ ;  /* 0x000000010c0c7810 */ /* 0x000fc60007ffe0ff */
[----:B------:R-:W0:Y:S01]  /*a720*/  SYNCS.PHASECHK.TRANS64.TRYWAIT P0, [R7+URZ], R2 ;  /* 0x00000002070075a7 */ /* 0x000e22000800017f */
[----:B------:R-:W-:-:S04]  /*a730*/  ISETP.NE.AND P1, PT, R12, 0x3, PT ;  /* 0x000000030c00780c */ /* 0x000fc80003f25270 */
[----:B------:R-:W-:Y:S02]  /*a740*/  SEL R5, RZ, 0x1, P1 ;  /* 0x00000001ff057807 */ /* 0x000fe40000800000 */
[----:B------:R-:W-:Y:S02]  /*a750*/  SEL R12, R12, RZ, P1 ;  /* 0x000000ff0c0c7207 */ /* 0x000fe40000800000 */
[----:B------:R-:W-:-:S03]  /*a760*/  LOP3.LUT R5, R0, R5, RZ, 0x3c, !PT ;  /* 0x0000000500057212 */ /* 0x000fc600078e3cff */
[----:B------:R-:W-:Y:S01]  /*a770*/  IMAD R9, R12, 0x8, R3 ;  /* 0x000000080c097824 */ /* 0x000fe200078e0203 */
[----:B------:R-:W-:Y:S01]  /*a780*/  SHF.L.U32 R4, R5, 0x1f, RZ ;  /* 0x0000001f05047819 */ /* 0x000fe200000006ff */
[----:B0-----:R-:W-:Y:S06]  /*a790*/  @!P0 BRA `(.L_x_305) ;  /* 0x0000000000bc8947 */ /* 0x001fec0003800000 */
.L_x_315:
[----:B------:R-:W1:Y:S01]  /*a7a0*/  SYNCS.PHASECHK.TRANS64.TRYWAIT P0, [R9+URZ], R4 ;  /* 0x00000004090075a7 */ /* 0x000e62000800017f */
[----:B------:R-:W-:-:S04]  /*a7b0*/  IADD3 R0, R12, 0x1, RZ ;  /* 0x000000010c007810 */ /* 0x000fc80007ffe0ff */
[----:B------:R-:W-:-:S04]  /*a7c0*/  ISETP.NE.AND P1, PT, R0, 0x3, PT ;  /* 0x000000030000780c */ /* 0x000fc80003f25270 */
[----:B0-----:R-:W-:Y:S02]  /*a7d0*/  SEL R2, RZ, 0x1, P1 ;  /* 0x00000001ff027807 */ /* 0x001fe40000800000 */
[----:B------:R-:W-:Y:S02]  /*a7e0*/  SEL R0, R0, RZ, P1 ;  /* 0x000000ff00007207 */ /* 0x000fe40000800000 */
[----:B------:R-:W-:Y:S01]  /*a7f0*/  LOP3.LUT R2, R5, R2, RZ, 0x3c, !PT ;  /* 0x0000000205027212 */ /* 0x000fe200078e3cff */
[----:B-1----:R-:W-:Y:S06]  /*a800*/  @!P0 BRA `(.L_x_306) ;  /* 0x0000000000b48947 */ /* 0x002fec0003800000 */
.L_x_316:
[----:B------:R-:W-:Y:S01]  /*a810*/  IMAD R3, R0, 0x8, R3 ;  /* 0x0000000800037824 */ /* 0x000fe200078e0203 */
[----:B------:R-:W-:-:S07]  /*a820*/  SHF.L.U32 R0, R2, 0x1f, RZ ;  /* 0x0000001f02007819 */ /* 0x000fce00000006ff */
.L_x_307:
[----:B-1----:R1:W2:Y:S02]  /*a830*/  SYNCS.PHASECHK.TRANS64.TRYWAIT P0, [R3+URZ], R0 ;  /* 0x00000000030075a7 */ /* 0x0022a4000800017f */
[----:B--2---:R-:W-:Y:S05]  /*a840*/  @!P0 NANOSLEEP.SYNCS 0x989680 ;  /* 0x009896800000895d */ /* 0x004fea0003900000 */
[----:B------:R-:W2:Y:S02]  /*a850*/  @!P0 SYNCS.PHASECHK.TRANS64 P0, [R3+URZ], R0 ;  /* 0x00000000030085a7 */ /* 0x000ea4000800007f */
[----:B--2---:R-:W-:Y:S05]  /*a860*/  @!P0 BRA `(.L_x_307) ;  /* 0xfffffffc00f08947 */ /* 0x004fea000383ffff */
.L_x_303:
[----:B------:R-:W-:Y:S05]  /*a870*/  BSYNC B0 ;  /* 0x0000000000007941 */ /* 0x000fea0003800000 */
.L_x_302:
[----:B------:R-:W-:Y:S05]  /*a880*/  EXIT ;  /* 0x000000000000794d */ /* 0x000fea0003800000 */
.L_x_17:
[----:B---3--:R3:W4:Y:S02]  /*a890*/  SYNCS.PHASECHK.TRANS64.TRYWAIT P1, [R3+URZ], R0 ;  /* 0x00000000030075a7 */ /* 0x008724000802017f */
[----:B----4-:R-:W-:Y:S05]  /*a8a0*/  @!P1 NANOSLEEP.SYNCS 0x989680 ;  /* 0x009896800000995d */ /* 0x010fea0003900000 */
[----:B------:R-:W4:Y:S02]  /*a8b0*/  @!P1 SYNCS.PHASECHK.TRANS64 P1, [R3+URZ], R0 ;  /* 0x00000000030095a7 */ /* 0x000f24000802007f */
[----:B----4-:R-:W-:Y:S05]  /*a8c0*/  @!P1 BRA `(.L_x_17) ;  /* 0xfffffffc00f09947 */ /* 0x010fea000383ffff */
[----:B------:R-:W-:Y:S05]  /*a8d0*/  BRA `(.L_x_16) ;  /* 0xffffff6800447947 */ /* 0x000fea000383ffff */
.L_x_22:
[----:B-1----:R-:W-:-:S04]  /*a8e0*/  MOV R4, UR9 ;  /* 0x0000000900047c02 */ /* 0x002fc80008000f00 */
[----:B------:R1:W2:Y:S03]  /*a8f0*/  SYNCS.PHASECHK.TRANS64.TRYWAIT P1, [R4+URZ], R3 ;  /* 0x00000003040075a7 */ /* 0x0002a6000802017f */
[----:B--2---:R-:W-:Y:S05]  /*a900*/  @!P1 NANOSLEEP.SYNCS 0x989680 ;  /* 0x009896800000995d */ /* 0x004fea0003900000 */
[----:B------:R-:W2:Y:S02]  /*a910*/  @!P1 SYNCS.PHASECHK.TRANS64 P1, [R4+URZ], R3 ;  /* 0x00000003040095a7 */ /* 0x000ea4000802007f */
[----:B--2---:R-:W-:Y:S05]  /*a920*/  @!P1 BRA `(.L_x_22) ;  /* 0xfffffffc00ec9947 */ /* 0x004fea000383ffff */
[----:B------:R-:W-:Y:S05]  /*a930*/  BRA `(.L_x_21) ;  /* 0xffffff7000387947 */ /* 0x000fea000383ffff */
.L_x_289:
[----:B------:R-:W-:Y:S01]  /*a940*/  BSSY B1, `(.L_x_308) ;  /* 0x0000006000017945 */ /* 0x000fe20003800000 */
[----:B------:R-:W-:-:S07]  /*a950*/  IMAD.MOV.U32 R15, RZ, RZ, -0x1 ;  /* 0xffffffffff0f7424 */ /* 0x000fce00078e00ff */
[----:B------:R-:W-:Y:S05]  /*a960*/  WARPSYNC.COLLECTIVE R15, `(.L_x_309) ;  /* 0x000000000f0c7348 */ /* 0x000fea0003c00000 */
[----:B------:R-:W-:Y:S02]  /*a970*/  ELECT P6, UR62, PT ;  /* 0x00000000003e782f */ /* 0x000fe400038c0000 */
[----:B------:R-:W-:Y:S01]  /*a980*/  MOV R14, UR62 ;  /* 0x0000003e000e7c02 */ /* 0x000fe20008000f00 */
[----:B------:R-:W-:Y:S10]  /*a990*/  ENDCOLLECTIVE ;  /* 0x000000000000791b */ /* 0x000ff40003800000 */
.L_x_309:
[----:B------:R-:W-:Y:S05]  /*a9a0*/  BSYNC B1 ;  /* 0x0000000000017941 */ /* 0x000fea0003800000 */
.L_x_308:
[----:B------:R-:W-:Y:S05]  /*a9b0*/  BRA `(.L_x_310) ;  /* 0xfffffff0003c7947 */ /* 0x000fea000383ffff */
.L_x_292:
[----:B0-----:R0:W1:Y:S02]  /*a9c0*/  SYNCS.PHASECHK.TRANS64.TRYWAIT P1, [R14+URZ+0x18], R7 ;  /* 0x000018070e0075a7 */ /* 0x001064000802017f */
[----:B-1----:R-:W-:Y:S05]  /*a9d0*/  @!P1 NANOSLEEP.SYNCS 0x989680 ;  /* 0x009896800000995d */ /* 0x002fea0003900000 */
[----:B------:R-:W1:Y:S02]  /*a9e0*/  @!P1 SYNCS.PHASECHK.TRANS64 P1, [R14+URZ+0x18], R7 ;  /* 0x000018070e0095a7 */ /* 0x000e64000802007f */
[----:B-1----:R-:W-:Y:S05]  /*a9f0*/  @!P1 BRA `(.L_x_292) ;  /* 0xfffffffc00f09947 */ /* 0x002fea000383ffff */
[----:B------:R-:W-:Y:S05]  /*aa00*/  BRA `(.L_x_311) ;  /* 0xfffffff000707947 */ /* 0x000fea000383ffff */
.L_x_301:
[----:B------:R-:W-:Y:S01]  /*aa10*/  BSSY B0, `(.L_x_312) ;  /* 0x0000006000007945 */ /* 0x000fe20003800000 */
[----:B------:R-:W-:-:S07]  /*aa20*/  MOV R15, 0xffffffff ;  /* 0xffffffff000f7802 */ /* 0x000fce0000000f00 */
[----:B------:R-:W-:Y:S05]  /*aa30*/  WARPSYNC.COLLECTIVE R15, `(.L_x_313) ;  /* 0x000000000f0c7348 */ /* 0x000fea0003c00000 */
[----:B------:R-:W-:Y:S02]  /*aa40*/  ELECT P6, UR62, PT ;  /* 0x00000000003e782f */ /* 0x000fe400038c0000 */
[----:B------:R-:W-:Y:S01]  /*aa50*/  MOV R14, UR62 ;  /* 0x0000003e000e7c02 */ /* 0x000fe20008000f00 */
[----:B------:R-:W-:Y:S10]  /*aa60*/  ENDCOLLECTIVE ;  /* 0x000000000000791b */ /* 0x000ff40003800000 */
.L_x_313:
[----:B------:R-:W-:Y:S05]  /*aa70*/  BSYNC B0 ;  /* 0x0000000000007941 */ /* 0x000fea0003800000 */
.L_x_312:
[----:B------:R-:W-:Y:S05]  /*aa80*/  BRA `(.L_x_314) ;  /* 0xfffffff800f07947 */ /* 0x000fea000383ffff */
.L_x_305:
[----:B0-----:R0:W1:Y:S02]  /*aa90*/  SYNCS.PHASECHK.TRANS64.TRYWAIT P0, [R7+URZ], R2 ;  /* 0x00000002070075a7 */ /* 0x001064000800017f */
[----:B-1----:R-:W-:Y:S05]  /*aaa0*/  @!P0 NANOSLEEP.SYNCS 0x989680 ;  /* 0x009896800000895d */ /* 0x002fea0003900000 */
[----:B------:R-:W1:Y:S02]  /*aab0*/  @!P0 SYNCS.PHASECHK.TRANS64 P0, [R7+URZ], R2 ;  /* 0x00000002070085a7 */ /* 0x000e64000800007f */
[----:B-1----:R-:W-:Y:S05]  /*aac0*/  @!P0 BRA `(.L_x_305) ;  /* 0xfffffffc00f08947 */ /* 0x002fea000383ffff */
[----:B------:R-:W-:Y:S05]  /*aad0*/  BRA `(.L_x_315) ;  /* 0xfffffffc00307947 */ /* 0x000fea000383ffff */
.L_x_306:
[----:B0-----:R0:W1:Y:S02]  /*aae0*/  SYNCS.PHASECHK.TRANS64.TRYWAIT P0, [R9+URZ], R4 ;  /* 0x00000004090075a7 */ /* 0x001064000800017f */
[----:B-1----:R-:W-:Y:S05]  /*aaf0*/  @!P0 NANOSLEEP.SYNCS 0x989680 ;  /* 0x009896800000895d */ /* 0x002fea0003900000 */
[----:B------:R-:W1:Y:S02]  /*ab00*/  @!P0 SYNCS.PHASECHK.TRANS64 P0, [R9+URZ], R4 ;  /* 0x00000004090085a7 */ /* 0x000e64000800007f */
[----:B-1----:R-:W-:Y:S05]  /*ab10*/  @!P0 BRA `(.L_x_306) ;  /* 0xfffffffc00f08947 */ /* 0x002fea000383ffff */
[----:B------:R-:W-:Y:S05]  /*ab20*/  BRA `(.L_x_316) ;  /* 0xfffffffc00387947 */ /* 0x000fea000383ffff */
.L_x_317:
[----:B------:R-:W-:-:S00]  /*ab30*/  BRA `(.L_x_317) ;  /* 0xfffffffc00fc7947 */ /* 0x000fc0000383ffff */
[----:B------:R-:W-:-:S00]  /*ab40*/  NOP ;  /* 0x0000000000007918 */ /* 0x000fc00000000000 */
        /* <DEDUP_REMOVED lines=11> */
.L_x_318:


//--------------------- .nv.global.init           --------------------------
	.section	.nv.global.init,"aw",@progbits
.nv.global.init:
	.type		$str$22,@object
	.size		$str$22,($str$23 - $str$22)
$str$22:
        /*0000*/ 	.byte	0x6b, 0x5f, 0x74, 0x69, 0x6c, 0x65, 0x5f, 0x63, 0x6f, 0x75, 0x6e, 0x74, 0x20, 0x3e, 0x3d, 0x20
        /*0010*/ 	.byte	0x31, 0x00
	.type		$str$23,@object
	.size		$str$23,(__unnamed_1 - $str$23)
$str$23:
        /*0012*/ 	.byte	0x2f, 0x74, 0x6d, 0x70, 0x2f, 0x63, 0x75, 0x74, 0x6c, 0x61, 0x73, 0x73, 0x5f, 0x73, 0x77, 0x65
        /*0022*/ 	.byte	0x65, 0x70, 0x5f, 0x73, 0x72, 0x63, 0x2f, 0x69, 0x6e, 0x63, 0x6c, 0x75, 0x64, 0x65, 0x2f, 0x63
        /*0032*/ 	.byte	0x75, 0x74, 0x6c, 0x61, 0x73, 0x73, 0x2f, 0x67, 0x65, 0x6d, 0x6d, 0x2f, 0x63, 0x6f, 0x6c, 0x6c
        /*0042*/ 	.byte	0x65, 0x63, 0x74, 0x69, 0x76, 0x65, 0x2f, 0x73, 0x6d, 0x39, 0x30, 0x5f, 0x6d, 0x6d, 0x61, 0x5f
        /*0052*/ 	.byte	0x74, 0x6d, 0x61, 0x5f, 0x67, 0x6d, 0x6d, 0x61, 0x5f, 0x73, 0x73, 0x5f, 0x77, 0x61, 0x72, 0x70
        /*0062*/ 	.byte	0x73, 0x70, 0x65, 0x63, 0x69, 0x61, 0x6c, 0x69, 0x7a, 0x65, 0x64, 0x2e, 0x68, 0x70, 0x70, 0x00
	.type		__unnamed_1,@object
	.size		__unnamed_1,(.L_0 - __unnamed_1)
__unnamed_1:
        /*0072*/ 	.byte	0x76, 0x6f, 0x69, 0x64, 0x20, 0x63, 0x75, 0x74, 0x6c, 0x61, 0x73, 0x73, 0x3a, 0x3a, 0x67, 0x65
        /* <DEDUP_REMOVED lines=175> */
        /*0b72*/ 	.byte	0x69, 0x74, 0x79, 0x5d, 0x00
.L_0:


//--------------------- .nv.shared._ZN7cutlass13device_kernelINS_4gemm6kernel13GemmUniversalIN4cute5tupleIJiiiiEEENS1_10collective13CollectiveMmaINS1_34MainloopSm90TmaGmmaWarpSpecializedILi3ENS5_IJNS4_1CILi1EEESB_SB_EEENS1_35KernelTmaWarpSpecializedCooperativeEEENS5_IJNSA_ILi256EEENSA_ILi128EEENSA_ILi64EEEEEEfNS5_IJlSB_lEEEfSJ_NS4_8TiledMMAINS4_8MMA_AtomIJNS4_4SM904GMMA30MMA_64x128x8_F32TF32TF32_SS_TNILNSN_7ScaleInE1ELSP_1EEEEEENS4_6LayoutINS5_IJNSA_ILi2EEESB_SB_EEENS5_IJSB_NSA_ILi0EEESV_EEEEENS5_IJNS4_10UnderscoreESY_SY_EEEEENS4_13SM90_TMA_LOADENS4_14ComposedLayoutINS4_7SwizzleILi3ELi4ELi3EEENS4_18smem_ptr_flag_bitsILi32EEENSS_INS5_IJNSA_ILi8EEENSA_ILi32EEEEEENS5_IJS18_SB_EEEEEEEvNS4_8identityES11_S1C_vS1D_EENS_8epilogue10collective6detail29Sm90TmaWarpSpecializedAdapterINS1G_15DefaultEpilogueIfSJ_SJ_NS1F_6thread17LinearCombinationIfLi1EffLNS1K_9ScaleType4KindE0ELNS_15FloatRoundStyleE2EfEENS1_15EpilogueDefaultEEEEEvvEEEEvNT_6ParamsE --------------------------
	.section	.nv.shared._ZN7cutlass13device_kernelINS_4gemm6kernel13GemmUniversalIN4cute5tupleIJiiiiEEENS1_10collective13CollectiveMmaINS1_34MainloopSm90TmaGmmaWarpSpecializedILi3ENS5_IJNS4_1CILi1EEESB_SB_EEENS1_35KernelTmaWarpSpecializedCooperativeEEENS5_IJNSA_ILi256EEENSA_ILi128EEENSA_ILi64EEEEEEfNS5_IJlSB_lEEEfSJ_NS4_8TiledMMAINS4_8MMA_AtomIJNS4_4SM904GMMA30MMA_64x128x8_F32TF32TF32_SS_TNILNSN_7ScaleInE1ELSP_1EEEEEENS4_6LayoutINS5_IJNSA_ILi2EEESB_SB_EEENS5_IJSB_NSA_ILi0EEESV_EEEEENS5_IJNS4_10UnderscoreESY_SY_EEEEENS4_13SM90_TMA_LOADENS4_14ComposedLayoutINS4_7SwizzleILi3ELi4ELi3EEENS4_18smem_ptr_flag_bitsILi32EEENSS_INS5_IJNSA_ILi8EEENSA_ILi32EEEEEENS5_IJS18_SB_EEEEEEEvNS4_8identityES11_S1C_vS1D_EENS_8epilogue10collective6detail29Sm90TmaWarpSpecializedAdapterINS1G_15DefaultEpilogueIfSJ_SJ_NS1F_6thread17LinearCombinationIfLi1EffLNS1K_9ScaleType4KindE0ELNS_15FloatRoundStyleE2EfEENS1_15EpilogueDefaultEEEEEvvEEEEvNT_6ParamsE,"aw",@nobits
	.sectionflags	@""
	.align	16
	.zero		1024


//--------------------- .nv.shared.reserved.0     --------------------------
	.section	.nv.shared.reserved.0,"aw",@nobits
	.weak		__nv_reservedSMEM_offset_0_alias
	.size		__nv_reservedSMEM_offset_0_alias, 0, 0
	.other		__nv_reservedSMEM_offset_0_alias,@"STO_CUDA_RESERVED_SHARED STV_DEFAULT"
__nv_reservedSMEM_offset_0_alias:
	.zero		0


//--------------------- .nv.global                --------------------------
	.section	.nv.global,"aw",@nobits
.nv.global:
	.type		_ZN40_INTERNAL_103692cf_4_k_cu_0cfd4425_299374cute1_E,@object
	.size		_ZN40_INTERNAL_103692cf_4_k_cu_0cfd4425_299374cute1_E,(_ZN40_INTERNAL_103692cf_4_k_cu_0cfd4425_299374cuda3std3__45__cpo6cbeginE - _ZN40_INTERNAL_103692cf_4_k_cu_0cfd4425_299374cute1_E)
_ZN40_INTERNAL_103692cf_4_k_cu_0cfd4425_299374cute1_E:
	.zero		1
	.type		_ZN40_INTERNAL_103692cf_4_k_cu_0cfd4425_299374cuda3std3__45__cpo6cbeginE,@object
	.size		_ZN40_INTERNAL_103692cf_4_k_cu_0cfd4425_299374cuda3std3__45__cpo6cbeginE,(_ZN40_INTERNAL_103692cf_4_k_cu_0cfd4425_299374cuda3std3__48in_placeE - _ZN40_INTERNAL_103692cf_4_k_cu_0cfd4425_299374cuda3std3__45__cpo6cbeginE)
_ZN40_INTERNAL_103692cf_4_k_cu_0cfd4425_299374cuda3std3__45__cpo6cbeginE:
	.zero		1
	.type		_ZN40_INTERNAL_103692cf_4_k_cu_0cfd4425_299374cuda3std3__48in_placeE,@object
	.size		_ZN40_INTERNAL_103692cf_4_k_cu_0cfd4425_299374cuda3std3__48in_placeE,(_ZN40_INTERNAL_103692cf_4_k_cu_0cfd4425_299374cuda3std6ranges3__45__cpo9iter_moveE - _ZN40_INTERNAL_103692cf_4_k_cu_0cfd4425_299374cuda3std3__48in_placeE)
_ZN40_INTERNAL_103692cf_4_k_cu_0cfd4425_299374cuda3std3__48in_placeE:
	.zero		1
	.type		_ZN40_INTERNAL_103692cf_4_k_cu_0cfd4425_299374cuda3std6ranges3__45__cpo9iter_moveE,@object
	.size		_ZN40_INTERNAL_103692cf_4_k_cu_0cfd4425_299374cuda3std6ranges3__45__cpo9iter_moveE,(_ZN40_INTERNAL_103692cf_4_k_cu_0cfd4425_299374cuda3std3__45__cpo5beginE - _ZN40_INTERNAL_103692cf_4_k_cu_0cfd4425_299374cuda3std6ranges3__45__cpo9iter_moveE)
_ZN40_INTERNAL_103692cf_4_k_cu_0cfd4425_299374cuda3std6ranges3__45__cpo9iter_moveE:
	.zero		1
	.type		_ZN40_INTERNAL_103692cf_4_k_cu_0cfd4425_299374cuda3std3__45__cpo5beginE,@object
	.size		_ZN40_INTERNAL_103692cf_4_k_cu_0cfd4425_299374cuda3std3__45__cpo5beginE,(_ZN40_INTERNAL_103692cf_4_k_cu_0cfd4425_299374cuda3std3__442_GLOBAL__N__103692cf_4_k_cu_0cfd4425_299376ignoreE - _ZN40_INTERNAL_103692cf_4_k_cu_0cfd4425_299374cuda3std3__45__cpo5beginE)
_ZN40_INTERNAL_103692cf_4_k_cu_0cfd4425_299374cuda3std3__45__cpo5beginE:
	.zero		1
	.type		_ZN40_INTERNAL_103692cf_4_k_cu_0cfd4425_299374cuda3std3__442_GLOBAL__N__103692cf_4_k_cu_0cfd4425_299376ignoreE,@object
	.size		_ZN40_INTERNAL_103692cf_4_k_cu_0cfd4425_299374cuda3std3__442_GLOBAL__N__103692cf_4_k_cu_0cfd4425_299376ignoreE,(_ZN40_INTERNAL_103692cf_4_k_cu_0cfd4425_299374cute7productE - _ZN40_INTERNAL_103692cf_4_k_cu_0cfd4425_299374cuda3std3__442_GLOBAL__N__103692cf_4_k_cu_0cfd4425_299376ignoreE)
_ZN40_INTERNAL_103692cf_4_k_cu_0cfd4425_299374cuda3std3__442_GLOBAL__N__103692cf_4_k_cu_0cfd4425_299376ignoreE:
	.zero		1
	.type		_ZN40_INTERNAL_103692cf_4_k_cu_0cfd4425_299374cute7productE,@object
	.size		_ZN40_INTERNAL_103692cf_4_k_cu_0cfd4425_299374cute7productE,(_ZN40_INTERNAL_103692cf_4_k_cu_0cfd4425_299374cuda3std3__45__cpo3endE - _ZN40_INTERNAL_103692cf_4_k_cu_0cfd4425_299374cute7productE)
_ZN40_INTERNAL_103692cf_4_k_cu_0cfd4425_299374cute7productE:
	.zero		1
	.type		_ZN40_INTERNAL_103692cf_4_k_cu_0cfd4425_299374cuda3std3__45__cpo3endE,@object
	.size		_ZN40_INTERNAL_103692cf_4_k_cu_0cfd4425_299374cuda3std3__45__cpo3endE,(_ZN40_INTERNAL_103692cf_4_k_cu_0cfd4425_299374cuda3std3__419piecewise_constructE - _ZN40_INTERNAL_103692cf_4_k_cu_0cfd4425_299374cuda3std3__45__cpo3endE)
_ZN40_INTERNAL_103692cf_4_k_cu_0cfd4425_299374cuda3std3__45__cpo3endE:
	.zero		1
	.type		_ZN40_INTERNAL_103692cf_4_k_cu_0cfd4425_299374cuda3std3__419piecewise_constructE,@object
	.size		_ZN40_INTERNAL_103692cf_4_k_cu_0cfd4425_299374cuda3std3__419piecewise_constructE,(_ZN40_INTERNAL_103692cf_4_k_cu_0cfd4425_299374cuda3std3__45__cpo4cendE - _ZN40_INTERNAL_103692cf_4_k_cu_0cfd4425_299374cuda3std3__419piecewise_constructE)
_ZN40_INTERNAL_103692cf_4_k_cu_0cfd4425_299374cuda3std3__419piecewise_constructE:
	.zero		1
	.type		_ZN40_INTERNAL_103692cf_4_k_cu_0cfd4425_299374cuda3std3__45__cpo4cendE,@object
	.size		_ZN40_INTERNAL_103692cf_4_k_cu_0cfd4425_299374cuda3std3__45__cpo4cendE,(_ZN40_INTERNAL_103692cf_4_k_cu_0cfd4425_299374cuda3std6ranges3__45__cpo4swapE - _ZN40_INTERNAL_103692cf_4_k_cu_0cfd4425_299374cuda3std3__45__cpo4cendE)
_ZN40_INTERNAL_103692cf_4_k_cu_0cfd4425_299374cuda3std3__45__cpo4cendE:
	.zero		1
	.type		_ZN40_INTERNAL_103692cf_4_k_cu_0cfd4425_299374cuda3std6ranges3__45__cpo4swapE,@object
	.size		_ZN40_INTERNAL_103692cf_4_k_cu_0cfd4425_299374cuda3std6ranges3__45__cpo4swapE,(.L_8 - _ZN40_INTERNAL_103692cf_4_k_cu_0cfd4425_299374cuda3std6ranges3__45__cpo4swapE)
_ZN40_INTERNAL_103692cf_4_k_cu_0cfd4425_299374cuda3std6ranges3__45__cpo4swapE:
	.zero		1
.L_8:


//--------------------- .nv.constant0._ZN7cutlass13device_kernelINS_4gemm6kernel13GemmUniversalIN4cute5tupleIJiiiiEEENS1_10collective13CollectiveMmaINS1_34MainloopSm90TmaGmmaWarpSpecializedILi3ENS5_IJNS4_1CILi1EEESB_SB_EEENS1_35KernelTmaWarpSpecializedCooperativeEEENS5_IJNSA_ILi256EEENSA_ILi128EEENSA_ILi64EEEEEEfNS5_IJlSB_lEEEfSJ_NS4_8TiledMMAINS4_8MMA_AtomIJNS4_4SM904GMMA30MMA_64x128x8_F32TF32TF32_SS_TNILNSN_7ScaleInE1ELSP_1EEEEEENS4_6LayoutINS5_IJNSA_ILi2EEESB_SB_EEENS5_IJSB_NSA_ILi0EEESV_EEEEENS5_IJNS4_10UnderscoreESY_SY_EEEEENS4_13SM90_TMA_LOADENS4_14ComposedLayoutINS4_7SwizzleILi3ELi4ELi3EEENS4_18smem_ptr_flag_bitsILi32EEENSS_INS5_IJNSA_ILi8EEENSA_ILi32EEEEEENS5_IJS18_SB_EEEEEEEvNS4_8identityES11_S1C_vS1D_EENS_8epilogue10collective6detail29Sm90TmaWarpSpecializedAdapterINS1G_15DefaultEpilogueIfSJ_SJ_NS1F_6thread17LinearCombinationIfLi1EffLNS1K_9ScaleType4KindE0ELNS_15FloatRoundStyleE2EfEENS1_15EpilogueDefaultEEEEEvvEEEEvNT_6ParamsE --------------------------
	.section	.nv.constant0._ZN7cutlass13device_kernelINS_4gemm6kernel13GemmUniversalIN4cute5tupleIJiiiiEEENS1_10collective13CollectiveMmaINS1_34MainloopSm90TmaGmmaWarpSpecializedILi3ENS5_IJNS4_1CILi1EEESB_SB_EEENS1_35KernelTmaWarpSpecializedCooperativeEEENS5_IJNSA_ILi256EEENSA_ILi128EEENSA_ILi64EEEEEEfNS5_IJlSB_lEEEfSJ_NS4_8TiledMMAINS4_8MMA_AtomIJNS4_4SM904GMMA30MMA_64x128x8_F32TF32TF32_SS_TNILNSN_7ScaleInE1ELSP_1EEEEEENS4_6LayoutINS5_IJNSA_ILi2EEESB_SB_EEENS5_IJSB_NSA_ILi0EEESV_EEEEENS5_IJNS4_10UnderscoreESY_SY_EEEEENS4_13SM90_TMA_LOADENS4_14ComposedLayoutINS4_7SwizzleILi3ELi4ELi3EEENS4_18smem_ptr_flag_bitsILi32EEENSS_INS5_IJNSA_ILi8EEENSA_ILi32EEEEEENS5_IJS18_SB_EEEEEEEvNS4_8identityES11_S1C_vS1D_EENS_8epilogue10collective6detail29Sm90TmaWarpSpecializedAdapterINS1G_15DefaultEpilogueIfSJ_SJ_NS1F_6thread17LinearCombinationIfLi1EffLNS1K_9ScaleType4KindE0ELNS_15FloatRoundStyleE2EfEENS1_15EpilogueDefaultEEEEEvvEEEEvNT_6ParamsE,"a",@progbits
	.sectionflags	@""
	.align	4
.nv.constant0._ZN7cutlass13device_kernelINS_4gemm6kernel13GemmUniversalIN4cute5tupleIJiiiiEEENS1_10collective13CollectiveMmaINS1_34MainloopSm90TmaGmmaWarpSpecializedILi3ENS5_IJNS4_1CILi1EEESB_SB_EEENS1_35KernelTmaWarpSpecializedCooperativeEEENS5_IJNSA_ILi256EEENSA_ILi128EEENSA_ILi64EEEEEEfNS5_IJlSB_lEEEfSJ_NS4_8TiledMMAINS4_8MMA_AtomIJNS4_4SM904GMMA30MMA_64x128x8_F32TF32TF32_SS_TNILNSN_7ScaleInE1ELSP_1EEEEEENS4_6LayoutINS5_IJNSA_ILi2EEESB_SB_EEENS5_IJSB_NSA_ILi0EEESV_EEEEENS5_IJNS4_10UnderscoreESY_SY_EEEEENS4_13SM90_TMA_LOADENS4_14ComposedLayoutINS4_7SwizzleILi3ELi4ELi3EEENS4_18smem_ptr_flag_bitsILi32EEENSS_INS5_IJNSA_ILi8EEENSA_ILi32EEEEEENS5_IJS18_SB_EEEEEEEvNS4_8identityES11_S1C_vS1D_EENS_8epilogue10collective6detail29Sm90TmaWarpSpecializedAdapterINS1G_15DefaultEpilogueIfSJ_SJ_NS1F_6thread17LinearCombinationIfLi1EffLNS1K_9ScaleType4KindE0ELNS_15FloatRoundStyleE2EfEENS1_15EpilogueDefaultEEEEEvvEEEEvNT_6ParamsE:
	.zero		1664


//--------------------- SYMBOLS --------------------------

	.type		.nv.reservedSmem.offset0,@object
	.size		.nv.reservedSmem.offset0,0x4
	.type		__assertfail,@function
